	.target	sm_90a

	.elftype	@"ET_EXEC"


//--------------------- .note.nv.tkinfo           --------------------------
	.section	.note.nv.tkinfo,"",@"SHT_NOTE"
	.sectionflags	@"SHF_NOTE_NV_TKINFO"
	.tkinfo
        /*0018*/ 	.word	0x00000002
        /*0030*/ 	.string	""
        /*0030*/ 	.string	"ptxas"
        /*0030*/ 	.string	"Cuda compilation tools, release 13.0, V13.0.88"
        /*0030*/ 	.string	"Build cuda_13.0.r13.0/compiler.36424714_0"
        /*0030*/ 	.string	"-arch sm_90a -m 64 "



//--------------------- .note.nv.cuinfo           --------------------------
	.section	.note.nv.cuinfo,"",@"SHT_NOTE"
	.sectionflags	@"SHF_NOTE_NV_CUINFO"
        /*0018*/ 	.short	0x0002
        /*001a*/ 	.short	0x005a
        /*001c*/ 	.short	0x0082
	.zero		2


//--------------------- .nv.info                  --------------------------
	.section	.nv.info,"",@"SHT_CUDA_INFO"
	.align	4


	//----- nvinfo : EIATTR_REGCOUNT
	.align		4
        /*0000*/ 	.byte	0x04, 0x2f
        /*0002*/ 	.short	(.L_15 - .L_14)
	.align		4
.L_14:
        /*0004*/ 	.word	index@(_ZN7cutlass13device_kernelINS_4gemm6kernel13GemmUniversalIN4cute5tupleIJiiiiEEENS1_10collective13CollectiveMmaINS1_34MainloopSm90TmaGmmaWarpSpecializedILi6ENS5_IJNS4_1CILi1EEESB_SB_EEENS1_32KernelTmaWarpSpecializedPingpongEEENS5_IJNSA_ILi64EEESF_SF_EEENS_6half_tENS5_IJlSB_lEEESH_SI_NS4_8TiledMMAINS4_8MMA_AtomIJNS4_4SM904GMMA25MMA_64x64x16_F32F16F16_SSILNSM_5MajorE0ELSO_0ELNSM_7ScaleInE1ELSP_1EEEEEENS4_6LayoutISC_NS5_IJNSA_ILi0EEEST_ST_EEEEENS5_IJNS4_10UnderscoreESW_SW_EEEEENS4_13SM90_TMA_LOADENS4_14ComposedLayoutINS4_7SwizzleILi3ELi4ELi3EEENS4_18smem_ptr_flag_bitsILi16EEENSS_INS5_IJNSA_ILi8EEESF_EEENS5_IJSF_SB_EEEEEEEvNS4_8identityESZ_S19_vS1A_EENS_8epilogue10collective6detail29Sm90TmaWarpSpecializedAdapterINS1D_15DefaultEpilogueISH_SI_SI_NS1C_6thread17LinearCombinationISH_Li1EffLNS1H_9ScaleType4KindE0ELNS_15FloatRoundStyleE2ESH_EENS1_15EpilogueDefaultEEEEEvvEEEEvNT_6ParamsE)
        /*0008*/ 	.word	0x000000a8


	//----- nvinfo : EIATTR_FRAME_SIZE
	.align		4
.L_15:
        /*000c*/ 	.byte	0x04, 0x11
        /*000e*/ 	.short	(.L_17 - .L_16)
	.align		4
.L_16:
        /*0010*/ 	.word	index@(_ZN7cutlass13device_kernelINS_4gemm6kernel13GemmUniversalIN4cute5tupleIJiiiiEEENS1_10collective13CollectiveMmaINS1_34MainloopSm90TmaGmmaWarpSpecializedILi6ENS5_IJNS4_1CILi1EEESB_SB_EEENS1_32KernelTmaWarpSpecializedPingpongEEENS5_IJNSA_ILi64EEESF_SF_EEENS_6half_tENS5_IJlSB_lEEESH_SI_NS4_8TiledMMAINS4_8MMA_AtomIJNS4_4SM904GMMA25MMA_64x64x16_F32F16F16_SSILNSM_5MajorE0ELSO_0ELNSM_7ScaleInE1ELSP_1EEEEEENS4_6LayoutISC_NS5_IJNSA_ILi0EEEST_ST_EEEEENS5_IJNS4_10UnderscoreESW_SW_EEEEENS4_13SM90_TMA_LOADENS4_14ComposedLayoutINS4_7SwizzleILi3ELi4ELi3EEENS4_18smem_ptr_flag_bitsILi16EEENSS_INS5_IJNSA_ILi8EEESF_EEENS5_IJSF_SB_EEEEEEEvNS4_8identityESZ_S19_vS1A_EENS_8epilogue10collective6detail29Sm90TmaWarpSpecializedAdapterINS1D_15DefaultEpilogueISH_SI_SI_NS1C_6thread17LinearCombinationISH_Li1EffLNS1H_9ScaleType4KindE0ELNS_15FloatRoundStyleE2ESH_EENS1_15EpilogueDefaultEEEEEvvEEEEvNT_6ParamsE)
        /*0014*/ 	.word	0x00000008


	//----- nvinfo : EIATTR_MIN_STACK_SIZE
	.align		4
.L_17:
        /*0018*/ 	.byte	0x04, 0x12
        /*001a*/ 	.short	(.L_19 - .L_18)
	.align		4
.L_18:
        /*001c*/ 	.word	index@(_ZN7cutlass13device_kernelINS_4gemm6kernel13GemmUniversalIN4cute5tupleIJiiiiEEENS1_10collective13CollectiveMmaINS1_34MainloopSm90TmaGmmaWarpSpecializedILi6ENS5_IJNS4_1CILi1EEESB_SB_EEENS1_32KernelTmaWarpSpecializedPingpongEEENS5_IJNSA_ILi64EEESF_SF_EEENS_6half_tENS5_IJlSB_lEEESH_SI_NS4_8TiledMMAINS4_8MMA_AtomIJNS4_4SM904GMMA25MMA_64x64x16_F32F16F16_SSILNSM_5MajorE0ELSO_0ELNSM_7ScaleInE1ELSP_1EEEEEENS4_6LayoutISC_NS5_IJNSA_ILi0EEEST_ST_EEEEENS5_IJNS4_10UnderscoreESW_SW_EEEEENS4_13SM90_TMA_LOADENS4_14ComposedLayoutINS4_7SwizzleILi3ELi4ELi3EEENS4_18smem_ptr_flag_bitsILi16EEENSS_INS5_IJNSA_ILi8EEESF_EEENS5_IJSF_SB_EEEEEEEvNS4_8identityESZ_S19_vS1A_EENS_8epilogue10collective6detail29Sm90TmaWarpSpecializedAdapterINS1D_15DefaultEpilogueISH_SI_SI_NS1C_6thread17LinearCombinationISH_Li1EffLNS1H_9ScaleType4KindE0ELNS_15FloatRoundStyleE2ESH_EENS1_15EpilogueDefaultEEEEEvvEEEEvNT_6ParamsE)
        /*0020*/ 	.word	0x00000008
.L_19:


//--------------------- .nv.compat                --------------------------
	.section	.nv.compat,"",@"SHT_CUDA_COMPAT_INFO"
	.align	4
        /*0000*/ 	.byte	0x02, 0x09, 0x01, 0x00, 0x02, 0x02, 0x04, 0x00, 0x02, 0x05, 0x05, 0x00, 0x03, 0x07, 0x01, 0x01
        /*0010*/ 	.byte	0x02, 0x03, 0x01, 0x00, 0x02, 0x06, 0x01, 0x00, 0x04, 0x0b, 0x08, 0x00, 0x00, 0x00, 0x00, 0x00
        /*0020*/ 	.byte	0x00, 0x00, 0x00, 0x00


//--------------------- .nv.info._ZN7cutlass13device_kernelINS_4gemm6kernel13GemmUniversalIN4cute5tupleIJiiiiEEENS1_10collective13CollectiveMmaINS1_34MainloopSm90TmaGmmaWarpSpecializedILi6ENS5_IJNS4_1CILi1EEESB_SB_EEENS1_32KernelTmaWarpSpecializedPingpongEEENS5_IJNSA_ILi64EEESF_SF_EEENS_6half_tENS5_IJlSB_lEEESH_SI_NS4_8TiledMMAINS4_8MMA_AtomIJNS4_4SM904GMMA25MMA_64x64x16_F32F16F16_SSILNSM_5MajorE0ELSO_0ELNSM_7ScaleInE1ELSP_1EEEEEENS4_6LayoutISC_NS5_IJNSA_ILi0EEEST_ST_EEEEENS5_IJNS4_10UnderscoreESW_SW_EEEEENS4_13SM90_TMA_LOADENS4_14ComposedLayoutINS4_7SwizzleILi3ELi4ELi3EEENS4_18smem_ptr_flag_bitsILi16EEENSS_INS5_IJNSA_ILi8EEESF_EEENS5_IJSF_SB_EEEEEEEvNS4_8identityESZ_S19_vS1A_EENS_8epilogue10collective6detail29Sm90TmaWarpSpecializedAdapterINS1D_15DefaultEpilogueISH_SI_SI_NS1C_6thread17LinearCombinationISH_Li1EffLNS1H_9ScaleType4KindE0ELNS_15FloatRoundStyleE2ESH_EENS1_15EpilogueDefaultEEEEEvvEEEEvNT_6ParamsE --------------------------
	.section	.nv.info._ZN7cutlass13device_kernelINS_4gemm6kernel13GemmUniversalIN4cute5tupleIJiiiiEEENS1_10collective13CollectiveMmaINS1_34MainloopSm90TmaGmmaWarpSpecializedILi6ENS5_IJNS4_1CILi1EEESB_SB_EEENS1_32KernelTmaWarpSpecializedPingpongEEENS5_IJNSA_ILi64EEESF_SF_EEENS_6half_tENS5_IJlSB_lEEESH_SI_NS4_8TiledMMAINS4_8MMA_AtomIJNS4_4SM904GMMA25MMA_64x64x16_F32F16F16_SSILNSM_5MajorE0ELSO_0ELNSM_7ScaleInE1ELSP_1EEEEEENS4_6LayoutISC_NS5_IJNSA_ILi0EEEST_ST_EEEEENS5_IJNS4_10UnderscoreESW_SW_EEEEENS4_13SM90_TMA_LOADENS4_14ComposedLayoutINS4_7SwizzleILi3ELi4ELi3EEENS4_18smem_ptr_flag_bitsILi16EEENSS_INS5_IJNSA_ILi8EEESF_EEENS5_IJSF_SB_EEEEEEEvNS4_8identityESZ_S19_vS1A_EENS_8epilogue10collective6detail29Sm90TmaWarpSpecializedAdapterINS1D_15DefaultEpilogueISH_SI_SI_NS1C_6thread17LinearCombinationISH_Li1EffLNS1H_9ScaleType4KindE0ELNS_15FloatRoundStyleE2ESH_EENS1_15EpilogueDefaultEEEEEvvEEEEvNT_6ParamsE,"",@"SHT_CUDA_INFO"
	.sectionflags	@""
	.align	4


	//----- nvinfo : EIATTR_CUDA_API_VERSION
	.align		4
        /*0000*/ 	.byte	0x04, 0x37
        /*0002*/ 	.short	(.L_21 - .L_20)
.L_20:
        /*0004*/ 	.word	0x00000082


	//----- nvinfo : EIATTR_KPARAM_INFO
	.align		4
.L_21:
        /*0008*/ 	.byte	0x04, 0x17
        /*000a*/ 	.short	(.L_23 - .L_22)
.L_22:
        /*000c*/ 	.word	0x00000000
        /*0010*/ 	.short	0x0000
        /*0012*/ 	.short	0x0070
        /*0014*/ 	.byte	0x00, 0xf0, 0x01, 0x10


	//----- nvinfo : EIATTR_SPARSE_MMA_MASK
	.align		4
.L_23:
        /*0018*/ 	.byte	0x03, 0x50
        /*001a*/ 	.short	0x0000


	//----- nvinfo : EIATTR_MAXREG_COUNT
	.align		4
        /*001c*/ 	.byte	0x03, 0x1b
        /*001e*/ 	.short	0x00a8


	//----- nvinfo : EIATTR_NUM_BARRIERS
	.align		4
        /*0020*/ 	.byte	0x02, 0x4c
        /*0022*/ 	.byte	0x01
	.zero		1


	//----- nvinfo : EIATTR_EXTERNS
	.align		4
        /*0024*/ 	.byte	0x04, 0x0f
        /*0026*/ 	.short	(.L_25 - .L_24)


	//   ....[0]....
	.align		4
.L_24:
        /*0028*/ 	.word	index@(__assertfail)


	//----- nvinfo : EIATTR_ANNOTATIONS
	.align		4
.L_25:
        /*002c*/ 	.byte	0x04, 0x55
        /*002e*/ 	.short	(.L_27 - .L_26)


	//   ....[0]....
.L_26:
        /*0030*/ 	.word	0x00000001
        /*0034*/ 	.byte	0x10, 0x0b, 0x00, 0x00, 0x01, 0x00, 0x00, 0x00, 0x30, 0x43, 0x00, 0x00, 0x01, 0x00, 0x00, 0x00
        /*0044*/ 	.byte	0x20, 0x4f, 0x00, 0x00


	//----- nvinfo : EIATTR_MERCURY_ISA_VERSION
	.align		4
.L_27:
        /*0048*/ 	.byte	0x03, 0x5f
        /*004a*/ 	.short	0x0101


	//----- nvinfo : EIATTR_INT_WARP_WIDE_INSTR_OFFSETS
	.align		4
        /*004c*/ 	.byte	0x04, 0x31
        /*004e*/ 	.short	(.L_29 - .L_28)


	//   ....[0]....
.L_28:
        /*0050*/ 	.word	0x00000420


	//   ....[1]....
        /*0054*/ 	.word	0x00000440


	//   ....[2]....
        /*0058*/ 	.word	0x000004c0


	//   ....[3]....
        /*005c*/ 	.word	0x000004d0


	//   ....[4]....
        /*0060*/ 	.word	0x000004e0


	//   ....[5]....
        /*0064*/ 	.word	0x00000500


	//   ....[6]....
        /*0068*/ 	.word	0x00000590


	//   ....[7]....
        /*006c*/ 	.word	0x000005b0


	//----- nvinfo : EIATTR_COOP_GROUP_MASK_REGIDS
	.align		4
.L_29:
        /*0070*/ 	.byte	0x04, 0x29
        /*0072*/ 	.short	(.L_31 - .L_30)


	//   ....[0]....
.L_30:
        /*0074*/ 	.word	0xffffffff


	//   ....[1]....
        /*0078*/ 	.word	0xffffffff


	//   ....[2]....
        /*007c*/ 	.word	0xffffffff


	//   ....[3]....
        /*0080*/ 	.word	0xffffffff


	//   ....[4]....
        /*0084*/ 	.word	0xffffffff


	//   ....[5]....
        /*0088*/ 	.word	0xffffffff


	//----- nvinfo : EIATTR_COOP_GROUP_INSTR_OFFSETS
	.align		4
.L_31:
        /*008c*/ 	.byte	0x04, 0x28
        /*008e*/ 	.short	(.L_33 - .L_32)


	//   ....[0]....
.L_32:
        /*0090*/ 	.word	0x00000070


	//   ....[1]....
        /*0094*/ 	.word	0x00000080


	//   ....[2]....
        /*0098*/ 	.word	0x00000140


	//   ....[3]....
        /*009c*/ 	.word	0x00000310


	//   ....[4]....
        /*00a0*/ 	.word	0x00000350


	//   ....[5]....
        /*00a4*/ 	.word	0x000003a0


	//----- nvinfo : EIATTR_REG_RECONFIG
	.align		4
.L_33:
        /*00a8*/ 	.byte	0x01, 0x54
	.zero		2


	//----- nvinfo : EIATTR_SYSCALL_OFFSETS
	.align		4
        /*00ac*/ 	.byte	0x04, 0x46
        /*00ae*/ 	.short	(.L_35 - .L_34)


	//   ....[0]....
.L_34:
        /*00b0*/ 	.word	0x00001640


	//----- nvinfo : EIATTR_MBARRIER_INSTR_OFFSETS
	.align		4
.L_35:
        /*00b4*/ 	.byte	0x04, 0x39
        /*00b6*/ 	.short	(.L_37 - .L_36)


	//   ....[0]....
.L_36:
        /*00b8*/ 	.word	0x00000240
        /*00bc*/ 	.word	0x000000ff
        /*00c0*/ 	.word	0x00000000
        /*00c4*/ 	.short	0x0100
        /*00c6*/ 	.byte	0x08
	.zero		1


	//   ....[1]....
        /*00c8*/ 	.word	0x00000250
        /*00cc*/ 	.word	0x000000ff
        /*00d0*/ 	.word	0x00000030
        /*00d4*/ 	.short	0x0100
        /*00d6*/ 	.byte	0x08
	.zero		1


	//   ....[2]....
        /*00d8*/ 	.word	0x00000260
        /*00dc*/ 	.word	0x000000ff
        /*00e0*/ 	.word	0x00000008
        /*00e4*/ 	.short	0x0100
        /*00e6*/ 	.byte	0x08
	.zero		1


	//   ....[3]....
        /*00e8*/ 	.word	0x00000270
        /*00ec*/ 	.word	0x000000ff
        /*00f0*/ 	.word	0x00000038
        /*00f4*/ 	.short	0x0100
        /*00f6*/ 	.byte	0x08
	.zero		1


	//   ....[4]....
        /*00f8*/ 	.word	0x00000280
        /*00fc*/ 	.word	0x000000ff
        /*0100*/ 	.word	0x00000010
        /*0104*/ 	.short	0x0100
        /*0106*/ 	.byte	0x08
	.zero		1


	//   ....[5]....
        /*0108*/ 	.word	0x00000290
        /*010c*/ 	.word	0x000000ff
        /*0110*/ 	.word	0x00000040
        /*0114*/ 	.short	0x0100
        /*0116*/ 	.byte	0x08
	.zero		1


	//   ....[6]....
        /*0118*/ 	.word	0x000002a0
        /*011c*/ 	.word	0x000000ff
        /*0120*/ 	.word	0x00000018
        /*0124*/ 	.short	0x0100
        /*0126*/ 	.byte	0x08
	.zero		1


	//   ....[7]....
        /*0128*/ 	.word	0x000002b0
        /*012c*/ 	.word	0x000000ff
        /*0130*/ 	.word	0x00000048
        /*0134*/ 	.short	0x0100
        /*0136*/ 	.byte	0x08
	.zero		1


	//   ....[8]....
        /*0138*/ 	.word	0x000002c0
        /*013c*/ 	.word	0x000000ff
        /*0140*/ 	.word	0x00000020
        /*0144*/ 	.short	0x0100
        /*0146*/ 	.byte	0x08
	.zero		1


	//   ....[9]....
        /*0148*/ 	.word	0x000002d0
        /*014c*/ 	.word	0x000000ff
        /*0150*/ 	.word	0x00000050
        /*0154*/ 	.short	0x0100
        /*0156*/ 	.byte	0x08
	.zero		1


	//   ....[10]....
        /*0158*/ 	.word	0x000002e0
        /*015c*/ 	.word	0x000000ff
        /*0160*/ 	.word	0x00000028
        /*0164*/ 	.short	0x0100
        /*0166*/ 	.byte	0x08
	.zero		1


	//   ....[11]....
        /*0168*/ 	.word	0x000002f0
        /*016c*/ 	.word	0x000000ff
        /*0170*/ 	.word	0x00000058
        /*0174*/ 	.short	0x0100
        /*0176*/ 	.byte	0x08
	.zero		1


	//   ....[12]....
        /*0178*/ 	.word	0x000005f0
        /*017c*/ 	.word	0x000000ff
        /*0180*/ 	.word	0x00000090
        /*0184*/ 	.short	0x0100
        /*0186*/ 	.byte	0x08
	.zero		1


	//   ....[13]....
        /*0188*/ 	.word	0x00000660
        /*018c*/ 	.word	0x000000ff
        /*0190*/ 	.word	0x00000098
        /*0194*/ 	.short	0x0100
        /*0196*/ 	.byte	0x08
	.zero		1


	//   ....[14]....
        /*0198*/ 	.word	0x00000680
        /*019c*/ 	.word	0x000000ff
        /*01a0*/ 	.word	0x00000070
        /*01a4*/ 	.short	0x0100
        /*01a6*/ 	.byte	0x09
	.zero		1


	//   ....[15]....
        /*01a8*/ 	.word	0x00000690
        /*01ac*/ 	.word	0x000000ff
        /*01b0*/ 	.word	0x00000078
        /*01b4*/ 	.short	0x0100
        /*01b6*/ 	.byte	0x09
	.zero		1


	//   ....[16]....
        /*01b8*/ 	.word	0x000006a0
        /*01bc*/ 	.word	0x000000ff
        /*01c0*/ 	.word	0x00000080
        /*01c4*/ 	.short	0x0100
        /*01c6*/ 	.byte	0x09
	.zero		1


	//   ....[17]....
        /*01c8*/ 	.word	0x000006b0
        /*01cc*/ 	.word	0x000000ff
        /*01d0*/ 	.word	0x00000088
        /*01d4*/ 	.short	0x0100
        /*01d6*/ 	.byte	0x09
	.zero		1


	//   ....[18]....
        /*01d8*/ 	.word	0x00001520
        /*01dc*/ 	.word	0x0000003d
        /*01e0*/ 	.word	0x00000000
        /*01e4*/ 	.short	0x010a
        /*01e6*/ 	.byte	0x2a
	.zero		1


	//   ....[19]....
        /*01e8*/ 	.word	0x000016c0
        /*01ec*/ 	.word	0x00000003
        /*01f0*/ 	.word	0x00000000
        /*01f4*/ 	.short	0x010a
        /*01f6*/ 	.byte	0x3f
	.zero		1


	//   ....[20]....
        /*01f8*/ 	.word	0x00001700
        /*01fc*/ 	.word	0x00000003
        /*0200*/ 	.word	0x00000000
        /*0204*/ 	.short	0x010a
        /*0206*/ 	.byte	0x3f
	.zero		1


	//   ....[21]....
        /*0208*/ 	.word	0x00001a00
        /*020c*/ 	.word	0x000000ff
        /*0210*/ 	.word	0x00000000
        /*0214*/ 	.short	0x010a
        /*0216*/ 	.byte	0x04
	.zero		1


	//   ....[22]....
        /*0218*/ 	.word	0x00001a40
        /*021c*/ 	.word	0x000000ff
        /*0220*/ 	.word	0x00000000
        /*0224*/ 	.short	0x010a
        /*0226*/ 	.byte	0x04
	.zero		1


	//   ....[23]....
        /*0228*/ 	.word	0x00001ca0
        /*022c*/ 	.word	0x000000ff
        /*0230*/ 	.word	0x00000000
        /*0234*/ 	.short	0x0101
        /*0236*/ 	.byte	0x04
	.zero		1


	//   ....[24]....
        /*0238*/ 	.word	0x00001d90
        /*023c*/ 	.word	0x0000003e
        /*0240*/ 	.word	0x00000000
        /*0244*/ 	.short	0x0101
        /*0246*/ 	.byte	0x2f
	.zero		1


	//   ....[25]....
        /*0248*/ 	.word	0x00001e60
        /*024c*/ 	.word	0x000000ff
        /*0250*/ 	.word	0x00000000
        /*0254*/ 	.short	0x0101
        /*0256*/ 	.byte	0x06
	.zero		1


	//   ....[26]....
        /*0258*/ 	.word	0x00001f10
        /*025c*/ 	.word	0x0000003d
        /*0260*/ 	.word	0x00000010
        /*0264*/ 	.short	0x010a
        /*0266*/ 	.byte	0x2a
	.zero		1


	//   ....[27]....
        /*0268*/ 	.word	0x00004350
        /*026c*/ 	.word	0x00000040
        /*0270*/ 	.word	0x00000000
        /*0274*/ 	.short	0x0101
        /*0276*/ 	.byte	0x2f
	.zero		1


	//   ....[28]....
        /*0278*/ 	.word	0x00004cb0
        /*027c*/ 	.word	0x0000000a
        /*0280*/ 	.word	0x00000030
        /*0284*/ 	.short	0x010a
        /*0286*/ 	.byte	0x3f
	.zero		1


	//   ....[29]....
        /*0288*/ 	.word	0x00005030
        /*028c*/ 	.word	0x00000005
        /*0290*/ 	.word	0x00000098
        /*0294*/ 	.short	0x0101
        /*0296*/ 	.byte	0x3f
	.zero		1


	//   ....[30]....
        /*0298*/ 	.word	0x000057b0
        /*029c*/ 	.word	0x00000009
        /*02a0*/ 	.word	0x00000000
        /*02a4*/ 	.short	0x010a
        /*02a6*/ 	.byte	0x3f
	.zero		1


	//   ....[31]....
        /*02a8*/ 	.word	0x00005830
        /*02ac*/ 	.word	0x00000008
        /*02b0*/ 	.word	0x00000000
        /*02b4*/ 	.short	0x010a
        /*02b6*/ 	.byte	0x3f
	.zero		1


	//   ....[32]....
        /*02b8*/ 	.word	0x000058c0
        /*02bc*/ 	.word	0x00000009
        /*02c0*/ 	.word	0x00000000
        /*02c4*/ 	.short	0x010a
        /*02c6*/ 	.byte	0x3f
	.zero		1


	//   ....[33]....
        /*02c8*/ 	.word	0x00005950
        /*02cc*/ 	.word	0x00000008
        /*02d0*/ 	.word	0x00000000
        /*02d4*/ 	.short	0x010a
        /*02d6*/ 	.byte	0x3f
	.zero		1


	//   ....[34]....
        /*02d8*/ 	.word	0x000059e0
        /*02dc*/ 	.word	0x0000000b
        /*02e0*/ 	.word	0x00000000
        /*02e4*/ 	.short	0x010a
        /*02e6*/ 	.byte	0x3f
	.zero		1


	//   ....[35]....
        /*02e8*/ 	.word	0x00005a70
        /*02ec*/ 	.word	0x00000003
        /*02f0*/ 	.word	0x00000000
        /*02f4*/ 	.short	0x010a
        /*02f6*/ 	.byte	0x3f
	.zero		1


	//   ....[36]....
        /*02f8*/ 	.word	0x00005ad0
        /*02fc*/ 	.word	0x0000003f
        /*0300*/ 	.word	0x00000000
        /*0304*/ 	.short	0x010a
        /*0306*/ 	.byte	0x3f
	.zero		1


	//   ....[37]....
        /*0308*/ 	.word	0x00005b20
        /*030c*/ 	.word	0x00000003
        /*0310*/ 	.word	0x00000000
        /*0314*/ 	.short	0x010a
        /*0316*/ 	.byte	0x3f
	.zero		1


	//   ....[38]....
        /*0318*/ 	.word	0x00005b80
        /*031c*/ 	.word	0x00000004
        /*0320*/ 	.word	0x00000000
        /*0324*/ 	.short	0x010a
        /*0326*/ 	.byte	0x3f
	.zero		1


	//   ....[39]....
        /*0328*/ 	.word	0x00005bd0
        /*032c*/ 	.word	0x0000003f
        /*0330*/ 	.word	0x00000010
        /*0334*/ 	.short	0x010a
        /*0336*/ 	.byte	0x3f
	.zero		1


	//   ....[40]....
        /*0338*/ 	.word	0x00005ca0
        /*033c*/ 	.word	0x0000000a
        /*0340*/ 	.word	0x00000030
        /*0344*/ 	.short	0x010a
        /*0346*/ 	.byte	0x3f
	.zero		1


	//   ....[41]....
        /*0348*/ 	.word	0x00005d70
        /*034c*/ 	.word	0x00000009
        /*0350*/ 	.word	0x00000000
        /*0354*/ 	.short	0x010a
        /*0356*/ 	.byte	0x3f
	.zero		1


	//   ....[42]....
        /*0358*/ 	.word	0x00005dc0
        /*035c*/ 	.word	0x00000008
        /*0360*/ 	.word	0x00000000
        /*0364*/ 	.short	0x010a
        /*0366*/ 	.byte	0x3f
	.zero		1


	//   ....[43]....
        /*0368*/ 	.word	0x00005e10
        /*036c*/ 	.word	0x00000009
        /*0370*/ 	.word	0x00000000
        /*0374*/ 	.short	0x010a
        /*0376*/ 	.byte	0x3f
	.zero		1


	//   ....[44]....
        /*0378*/ 	.word	0x00005e60
        /*037c*/ 	.word	0x00000008
        /*0380*/ 	.word	0x00000000
        /*0384*/ 	.short	0x010a
        /*0386*/ 	.byte	0x3f
	.zero		1


	//   ....[45]....
        /*0388*/ 	.word	0x00005eb0
        /*038c*/ 	.word	0x0000000b
        /*0390*/ 	.word	0x00000000
        /*0394*/ 	.short	0x010a
        /*0396*/ 	.byte	0x3f
	.zero		1


	//----- nvinfo : EIATTR_NUM_MBARRIERS
	.align		4
.L_37:
        /*0398*/ 	.byte	0x03, 0x38
        /*039a*/ 	.short	0x0012


	//----- nvinfo : EIATTR_EXIT_INSTR_OFFSETS
	.align		4
        /*039c*/ 	.byte	0x04, 0x1c
        /*039e*/ 	.short	(.L_39 - .L_38)


	//   ....[0]....
.L_38:
        /*03a0*/ 	.word	0x000011c0


	//   ....[1]....
        /*03a4*/ 	.word	0x00001220


	//   ....[2]....
        /*03a8*/ 	.word	0x000049e0


	//   ....[3]....
        /*03ac*/ 	.word	0x00004a10


	//   ....[4]....
        /*03b0*/ 	.word	0x00005ac0


	//----- nvinfo : EIATTR_MAX_THREADS
	.align		4
.L_39:
        /*03b4*/ 	.byte	0x04, 0x05
        /*03b6*/ 	.short	(.L_41 - .L_40)
.L_40:
        /*03b8*/ 	.word	0x00000180
        /*03bc*/ 	.word	0x00000001
        /*03c0*/ 	.word	0x00000001


	//----- nvinfo : EIATTR_CRS_STACK_SIZE
	.align		4
.L_41:
        /*03c4*/ 	.byte	0x04, 0x1e
        /*03c6*/ 	.short	(.L_43 - .L_42)
.L_42:
        /*03c8*/ 	.word	0x00000000


	//----- nvinfo : EIATTR_CBANK_PARAM_SIZE
	.align		4
.L_43:
        /*03cc*/ 	.byte	0x03, 0x19
        /*03ce*/ 	.short	0x0470


	//----- nvinfo : EIATTR_PARAM_CBANK
	.align		4
        /*03d0*/ 	.byte	0x04, 0x0a
        /*03d2*/ 	.short	(.L_45 - .L_44)
	.align		4
.L_44:
        /*03d4*/ 	.word	index@(.nv.constant0._ZN7cutlass13device_kernelINS_4gemm6kernel13GemmUniversalIN4cute5tupleIJiiiiEEENS1_10collective13CollectiveMmaINS1_34MainloopSm90TmaGmmaWarpSpecializedILi6ENS5_IJNS4_1CILi1EEESB_SB_EEENS1_32KernelTmaWarpSpecializedPingpongEEENS5_IJNSA_ILi64EEESF_SF_EEENS_6half_tENS5_IJlSB_lEEESH_SI_NS4_8TiledMMAINS4_8MMA_AtomIJNS4_4SM904GMMA25MMA_64x64x16_F32F16F16_SSILNSM_5MajorE0ELSO_0ELNSM_7ScaleInE1ELSP_1EEEEEENS4_6LayoutISC_NS5_IJNSA_ILi0EEEST_ST_EEEEENS5_IJNS4_10UnderscoreESW_SW_EEEEENS4_13SM90_TMA_LOADENS4_14ComposedLayoutINS4_7SwizzleILi3ELi4ELi3EEENS4_18smem_ptr_flag_bitsILi16EEENSS_INS5_IJNSA_ILi8EEESF_EEENS5_IJSF_SB_EEEEEEEvNS4_8identityESZ_S19_vS1A_EENS_8epilogue10collective6detail29Sm90TmaWarpSpecializedAdapterINS1D_15DefaultEpilogueISH_SI_SI_NS1C_6thread17LinearCombinationISH_Li1EffLNS1H_9ScaleType4KindE0ELNS_15FloatRoundStyleE2ESH_EENS1_15EpilogueDefaultEEEEEvvEEEEvNT_6ParamsE)
        /*03d8*/ 	.short	0x0210
        /*03da*/ 	.short	0x0470


	//----- nvinfo : EIATTR_SW_WAR
	.align		4
.L_45:
        /*03dc*/ 	.byte	0x04, 0x36
        /*03de*/ 	.short	(.L_47 - .L_46)
.L_46:
        /*03e0*/ 	.word	0x00000008
.L_47:


//--------------------- .nv.callgraph             --------------------------
	.section	.nv.callgraph,"",@"SHT_CUDA_CALLGRAPH"
	.align	4
	.sectionentsize	8
	.align		4
        /*0000*/ 	.word	0x00000000
	.align		4
        /*0004*/ 	.word	0xffffffff
	.align		4
        /*0008*/ 	.word	index@(_ZN7cutlass13device_kernelINS_4gemm6kernel13GemmUniversalIN4cute5tupleIJiiiiEEENS1_10collective13CollectiveMmaINS1_34MainloopSm90TmaGmmaWarpSpecializedILi6ENS5_IJNS4_1CILi1EEESB_SB_EEENS1_32KernelTmaWarpSpecializedPingpongEEENS5_IJNSA_ILi64EEESF_SF_EEENS_6half_tENS5_IJlSB_lEEESH_SI_NS4_8TiledMMAINS4_8MMA_AtomIJNS4_4SM904GMMA25MMA_64x64x16_F32F16F16_SSILNSM_5MajorE0ELSO_0ELNSM_7ScaleInE1ELSP_1EEEEEENS4_6LayoutISC_NS5_IJNSA_ILi0EEEST_ST_EEEEENS5_IJNS4_10UnderscoreESW_SW_EEEEENS4_13SM90_TMA_LOADENS4_14ComposedLayoutINS4_7SwizzleILi3ELi4ELi3EEENS4_18smem_ptr_flag_bitsILi16EEENSS_INS5_IJNSA_ILi8EEESF_EEENS5_IJSF_SB_EEEEEEEvNS4_8identityESZ_S19_vS1A_EENS_8epilogue10collective6detail29Sm90TmaWarpSpecializedAdapterINS1D_15DefaultEpilogueISH_SI_SI_NS1C_6thread17LinearCombinationISH_Li1EffLNS1H_9ScaleType4KindE0ELNS_15FloatRoundStyleE2ESH_EENS1_15EpilogueDefaultEEEEEvvEEEEvNT_6ParamsE)
	.align		4
        /*000c*/ 	.word	index@(__assertfail)
	.align		4
        /*0010*/ 	.word	0x00000000
	.align		4
        /*0014*/ 	.word	0xfffffffe
	.align		4
        /*0018*/ 	.word	0x00000000
	.align		4
        /*001c*/ 	.word	0xfffffffd
	.align		4
        /*0020*/ 	.word	0x00000000
	.align		4
        /*0024*/ 	.word	0xfffffffc


//--------------------- .nv.constant4             --------------------------
	.section	.nv.constant4,"a",@progbits
	.align	8
	.align		8
.nv.constant4:
        /*0000*/ 	.dword	__assertfail
	.align		8
        /*0008*/ 	.dword	__unnamed_1
	.align		8
        /*0010*/ 	.dword	_ZN40_INTERNAL_5944f366_4_k_cu_0d775983_215354cuda3std3__45__cpo5beginE
	.align		8
        /*0018*/ 	.dword	_ZN40_INTERNAL_5944f366_4_k_cu_0d775983_215354cuda3std3__45__cpo3endE
	.align		8
        /*0020*/ 	.dword	_ZN40_INTERNAL_5944f366_4_k_cu_0d775983_215354cuda3std3__45__cpo6cbeginE
	.align		8
        /*0028*/ 	.dword	_ZN40_INTERNAL_5944f366_4_k_cu_0d775983_215354cuda3std3__45__cpo4cendE
	.align		8
        /*0030*/ 	.dword	_ZN40_INTERNAL_5944f366_4_k_cu_0d775983_215354cuda3std3__442_GLOBAL__N__5944f366_4_k_cu_0d775983_215356ignoreE
	.align		8
        /*0038*/ 	.dword	_ZN40_INTERNAL_5944f366_4_k_cu_0d775983_215354cuda3std3__419piecewise_constructE
	.align		8
        /*0040*/ 	.dword	_ZN40_INTERNAL_5944f366_4_k_cu_0d775983_215354cuda3std3__48in_placeE
	.align		8
        /*0048*/ 	.dword	_ZN40_INTERNAL_5944f366_4_k_cu_0d775983_215354cuda3std6ranges3__45__cpo4swapE
	.align		8
        /*0050*/ 	.dword	_ZN40_INTERNAL_5944f366_4_k_cu_0d775983_215354cuda3std6ranges3__45__cpo9iter_moveE
	.align		8
        /*0058*/ 	.dword	_ZN40_INTERNAL_5944f366_4_k_cu_0d775983_215354cute7productE
	.align		8
        /*0060*/ 	.dword	_ZN40_INTERNAL_5944f366_4_k_cu_0d775983_215354cute1_E
	.align		8
        /*0068*/ 	.dword	$str$22
	.align		8
        /*0070*/ 	.dword	$str$23


//--------------------- .text._ZN7cutlass13device_kernelINS_4gemm6kernel13GemmUniversalIN4cute5tupleIJiiiiEEENS1_10collective13CollectiveMmaINS1_34MainloopSm90TmaGmmaWarpSpecializedILi6ENS5_IJNS4_1CILi1EEESB_SB_EEENS1_32KernelTmaWarpSpecializedPingpongEEENS5_IJNSA_ILi64EEESF_SF_EEENS_6half_tENS5_IJlSB_lEEESH_SI_NS4_8TiledMMAINS4_8MMA_AtomIJNS4_4SM904GMMA25MMA_64x64x16_F32F16F16_SSILNSM_5MajorE0ELSO_0ELNSM_7ScaleInE1ELSP_1EEEEEENS4_6LayoutISC_NS5_IJNSA_ILi0EEEST_ST_EEEEENS5_IJNS4_10UnderscoreESW_SW_EEEEENS4_13SM90_TMA_LOADENS4_14ComposedLayoutINS4_7SwizzleILi3ELi4ELi3EEENS4_18smem_ptr_flag_bitsILi16EEENSS_INS5_IJNSA_ILi8EEESF_EEENS5_IJSF_SB_EEEEEEEvNS4_8identityESZ_S19_vS1A_EENS_8epilogue10collective6detail29Sm90TmaWarpSpecializedAdapterINS1D_15DefaultEpilogueISH_SI_SI_NS1C_6thread17LinearCombinationISH_Li1EffLNS1H_9ScaleType4KindE0ELNS_15FloatRoundStyleE2ESH_EENS1_15EpilogueDefaultEEEEEvvEEEEvNT_6ParamsE --------------------------
	.section	.text._ZN7cutlass13device_kernelINS_4gemm6kernel13GemmUniversalIN4cute5tupleIJiiiiEEENS1_10collective13CollectiveMmaINS1_34MainloopSm90TmaGmmaWarpSpecializedILi6ENS5_IJNS4_1CILi1EEESB_SB_EEENS1_32KernelTmaWarpSpecializedPingpongEEENS5_IJNSA_ILi64EEESF_SF_EEENS_6half_tENS5_IJlSB_lEEESH_SI_NS4_8TiledMMAINS4_8MMA_AtomIJNS4_4SM904GMMA25MMA_64x64x16_F32F16F16_SSILNSM_5MajorE0ELSO_0ELNSM_7ScaleInE1ELSP_1EEEEEENS4_6LayoutISC_NS5_IJNSA_ILi0EEEST_ST_EEEEENS5_IJNS4_10UnderscoreESW_SW_EEEEENS4_13SM90_TMA_LOADENS4_14ComposedLayoutINS4_7SwizzleILi3ELi4ELi3EEENS4_18smem_ptr_flag_bitsILi16EEENSS_INS5_IJNSA_ILi8EEESF_EEENS5_IJSF_SB_EEEEEEEvNS4_8identityESZ_S19_vS1A_EENS_8epilogue10collective6detail29Sm90TmaWarpSpecializedAdapterINS1D_15DefaultEpilogueISH_SI_SI_NS1C_6thread17LinearCombinationISH_Li1EffLNS1H_9ScaleType4KindE0ELNS_15FloatRoundStyleE2ESH_EENS1_15EpilogueDefaultEEEEEvvEEEEvNT_6ParamsE,"ax",@progbits
	.align	128
.text._ZN7cutlass13device_kernelINS_4gemm6kernel13GemmUniversalIN4cute5tupleIJiiiiEEENS1_10collective13CollectiveMmaINS1_34MainloopSm90TmaGmmaWarpSpecializedILi6ENS5_IJNS4_1CILi1EEESB_SB_EEENS1_32KernelTmaWarpSpecializedPingpongEEENS5_IJNSA_ILi64EEESF_SF_EEENS_6half_tENS5_IJlSB_lEEESH_SI_NS4_8TiledMMAINS4_8MMA_AtomIJNS4_4SM904GMMA25MMA_64x64x16_F32F16F16_SSILNSM_5MajorE0ELSO_0ELNSM_7ScaleInE1ELSP_1EEEEEENS4_6LayoutISC_NS5_IJNSA_ILi0EEEST_ST_EEEEENS5_IJNS4_10UnderscoreESW_SW_EEEEENS4_13SM90_TMA_LOADENS4_14ComposedLayoutINS4_7SwizzleILi3ELi4ELi3EEENS4_18smem_ptr_flag_bitsILi16EEENSS_INS5_IJNSA_ILi8EEESF_EEENS5_IJSF_SB_EEEEEEEvNS4_8identityESZ_S19_vS1A_EENS_8epilogue10collective6detail29Sm90TmaWarpSpecializedAdapterINS1D_15DefaultEpilogueISH_SI_SI_NS1C_6thread17LinearCombinationISH_Li1EffLNS1H_9ScaleType4KindE0ELNS_15FloatRoundStyleE2ESH_EENS1_15EpilogueDefaultEEEEEvvEEEEvNT_6ParamsE:
        .type           _ZN7cutlass13device_kernelINS_4gemm6kernel13GemmUniversalIN4cute5tupleIJiiiiEEENS1_10collective13CollectiveMmaINS1_34MainloopSm90TmaGmmaWarpSpecializedILi6ENS5_IJNS4_1CILi1EEESB_SB_EEENS1_32KernelTmaWarpSpecializedPingpongEEENS5_IJNSA_ILi64EEESF_SF_EEENS_6half_tENS5_IJlSB_lEEESH_SI_NS4_8TiledMMAINS4_8MMA_AtomIJNS4_4SM904GMMA25MMA_64x64x16_F32F16F16_SSILNSM_5MajorE0ELSO_0ELNSM_7ScaleInE1ELSP_1EEEEEENS4_6LayoutISC_NS5_IJNSA_ILi0EEEST_ST_EEEEENS5_IJNS4_10UnderscoreESW_SW_EEEEENS4_13SM90_TMA_LOADENS4_14ComposedLayoutINS4_7SwizzleILi3ELi4ELi3EEENS4_18smem_ptr_flag_bitsILi16EEENSS_INS5_IJNSA_ILi8EEESF_EEENS5_IJSF_SB_EEEEEEEvNS4_8identityESZ_S19_vS1A_EENS_8epilogue10collective6detail29Sm90TmaWarpSpecializedAdapterINS1D_15DefaultEpilogueISH_SI_SI_NS1C_6thread17LinearCombinationISH_Li1EffLNS1H_9ScaleType4KindE0ELNS_15FloatRoundStyleE2ESH_EENS1_15EpilogueDefaultEEEEEvvEEEEvNT_6ParamsE,@function
        .size           _ZN7cutlass13device_kernelINS_4gemm6kernel13GemmUniversalIN4cute5tupleIJiiiiEEENS1_10collective13CollectiveMmaINS1_34MainloopSm90TmaGmmaWarpSpecializedILi6ENS5_IJNS4_1CILi1EEESB_SB_EEENS1_32KernelTmaWarpSpecializedPingpongEEENS5_IJNSA_ILi64EEESF_SF_EEENS_6half_tENS5_IJlSB_lEEESH_SI_NS4_8TiledMMAINS4_8MMA_AtomIJNS4_4SM904GMMA25MMA_64x64x16_F32F16F16_SSILNSM_5MajorE0ELSO_0ELNSM_7ScaleInE1ELSP_1EEEEEENS4_6LayoutISC_NS5_IJNSA_ILi0EEEST_ST_EEEEENS5_IJNS4_10UnderscoreESW_SW_EEEEENS4_13SM90_TMA_LOADENS4_14ComposedLayoutINS4_7SwizzleILi3ELi4ELi3EEENS4_18smem_ptr_flag_bitsILi16EEENSS_INS5_IJNSA_ILi8EEESF_EEENS5_IJSF_SB_EEEEEEEvNS4_8identityESZ_S19_vS1A_EENS_8epilogue10collective6detail29Sm90TmaWarpSpecializedAdapterINS1D_15DefaultEpilogueISH_SI_SI_NS1C_6thread17LinearCombinationISH_Li1EffLNS1H_9ScaleType4KindE0ELNS_15FloatRoundStyleE2ESH_EENS1_15EpilogueDefaultEEEEEvvEEEEvNT_6ParamsE,(.L_x_137 - _ZN7cutlass13device_kernelINS_4gemm6kernel13GemmUniversalIN4cute5tupleIJiiiiEEENS1_10collective13CollectiveMmaINS1_34MainloopSm90TmaGmmaWarpSpecializedILi6ENS5_IJNS4_1CILi1EEESB_SB_EEENS1_32KernelTmaWarpSpecializedPingpongEEENS5_IJNSA_ILi64EEESF_SF_EEENS_6half_tENS5_IJlSB_lEEESH_SI_NS4_8TiledMMAINS4_8MMA_AtomIJNS4_4SM904GMMA25MMA_64x64x16_F32F16F16_SSILNSM_5MajorE0ELSO_0ELNSM_7ScaleInE1ELSP_1EEEEEENS4_6LayoutISC_NS5_IJNSA_ILi0EEEST_ST_EEEEENS5_IJNS4_10UnderscoreESW_SW_EEEEENS4_13SM90_TMA_LOADENS4_14ComposedLayoutINS4_7SwizzleILi3ELi4ELi3EEENS4_18smem_ptr_flag_bitsILi16EEENSS_INS5_IJNSA_ILi8EEESF_EEENS5_IJSF_SB_EEEEEEEvNS4_8identityESZ_S19_vS1A_EENS_8epilogue10collective6detail29Sm90TmaWarpSpecializedAdapterINS1D_15DefaultEpilogueISH_SI_SI_NS1C_6thread17LinearCombinationISH_Li1EffLNS1H_9ScaleType4KindE0ELNS_15FloatRoundStyleE2ESH_EENS1_15EpilogueDefaultEEEEEvvEEEEvNT_6ParamsE)
        .other          _ZN7cutlass13device_kernelINS_4gemm6kernel13GemmUniversalIN4cute5tupleIJiiiiEEENS1_10collective13CollectiveMmaINS1_34MainloopSm90TmaGmmaWarpSpecializedILi6ENS5_IJNS4_1CILi1EEESB_SB_EEENS1_32KernelTmaWarpSpecializedPingpongEEENS5_IJNSA_ILi64EEESF_SF_EEENS_6half_tENS5_IJlSB_lEEESH_SI_NS4_8TiledMMAINS4_8MMA_AtomIJNS4_4SM904GMMA25MMA_64x64x16_F32F16F16_SSILNSM_5MajorE0ELSO_0ELNSM_7ScaleInE1ELSP_1EEEEEENS4_6LayoutISC_NS5_IJNSA_ILi0EEEST_ST_EEEEENS5_IJNS4_10UnderscoreESW_SW_EEEEENS4_13SM90_TMA_LOADENS4_14ComposedLayoutINS4_7SwizzleILi3ELi4ELi3EEENS4_18smem_ptr_flag_bitsILi16EEENSS_INS5_IJNSA_ILi8EEESF_EEENS5_IJSF_SB_EEEEEEEvNS4_8identityESZ_S19_vS1A_EENS_8epilogue10collective6detail29Sm90TmaWarpSpecializedAdapterINS1D_15DefaultEpilogueISH_SI_SI_NS1C_6thread17LinearCombinationISH_Li1EffLNS1H_9ScaleType4KindE0ELNS_15FloatRoundStyleE2ESH_EENS1_15EpilogueDefaultEEEEEvvEEEEvNT_6ParamsE,@"STO_CUDA_ENTRY STV_DEFAULT"
_ZN7cutlass13device_kernelINS_4gemm6kernel13GemmUniversalIN4cute5tupleIJiiiiEEENS1_10collective13CollectiveMmaINS1_34MainloopSm90TmaGmmaWarpSpecializedILi6ENS5_IJNS4_1CILi1EEESB_SB_EEENS1_32KernelTmaWarpSpecializedPingpongEEENS5_IJNSA_ILi64EEESF_SF_EEENS_6half_tENS5_IJlSB_lEEESH_SI_NS4_8TiledMMAINS4_8MMA_AtomIJNS4_4SM904GMMA25MMA_64x64x16_F32F16F16_SSILNSM_5MajorE0ELSO_0ELNSM_7ScaleInE1ELSP_1EEEEEENS4_6LayoutISC_NS5_IJNSA_ILi0EEEST_ST_EEEEENS5_IJNS4_10UnderscoreESW_SW_EEEEENS4_13SM90_TMA_LOADENS4_14ComposedLayoutINS4_7SwizzleILi3ELi4ELi3EEENS4_18smem_ptr_flag_bitsILi16EEENSS_INS5_IJNSA_ILi8EEESF_EEENS5_IJSF_SB_EEEEEEEvNS4_8identityESZ_S19_vS1A_EENS_8epilogue10collective6detail29Sm90TmaWarpSpecializedAdapterINS1D_15DefaultEpilogueISH_SI_SI_NS1C_6thread17LinearCombinationISH_Li1EffLNS1H_9ScaleType4KindE0ELNS_15FloatRoundStyleE2ESH_EENS1_15EpilogueDefaultEEEEEvvEEEEvNT_6ParamsE:
[----:B------:R-:W0:Y:S02]  /*0000*/  LDC R1, c[0x0][0x28] ;  /* 0x00000a00ff017b82 */ /* 0x000e240000000800 */
[----:B0-----:R-:W-:Y:S01]  /*0010*/  VIADD R1, R1, 0xfffffff8 ;  /* 0xfffffff801017836 */ /* 0x001fe20000000000 */
[----:B------:R-:W0:Y:S01]  /*0020*/  S2R R4, SR_TID.X ;  /* 0x0000000000047919 */ /* 0x000e220000002100 */
[----:B------:R-:W-:Y:S01]  /*0030*/  ELECT P0, URZ, PT ;  /* 0x00000000003f782f */ /* 0x000fe20003800000 */
[----:B------:R-:W-:Y:S01]  /*0040*/  BSSY B0, `(.L_x_0) ;  /* 0x000000f000007945 */ /* 0x000fe20003800000 */
[--C-:B0-----:R-:W-:Y:S02]  /*0050*/  SHF.R.U32.HI R0, RZ, 0x5, R4.reuse ;  /* 0x00000005ff007819 */ /* 0x101fe40000011604 */
[----:B------:R-:W-:-:S03]  /*0060*/  SHF.R.U32.HI R5, RZ, 0x7, R4 ;  /* 0x00000007ff057819 */ /* 0x000fc60000011604 */
[----:B------:R-:W0:Y:S04]  /*0070*/  SHFL.IDX PT, R2, R0, RZ, 0x1f ;  /* 0x00001fff00027589 */ /* 0x000e2800000e0000 */
[----:B------:R1:W2:Y:S01]  /*0080*/  SHFL.IDX PT, R8, R5, RZ, 0x1f ;  /* 0x00001fff05087589 */ /* 0x0002a200000e0000 */
[----:B0-----:R-:W-:-:S13]  /*0090*/  ISETP.NE.OR P0, PT, R2, RZ, !P0 ;  /* 0x000000ff0200720c */ /* 0x001fda0004705670 */
[----:B-12---:R-:W-:Y:S05]  /*00a0*/  @P0 BRA `(.L_x_1) ;  /* 0x0000000000200947 */ /* 0x006fea0003800000 */
[----:B------:R-:W-:Y:S02]  /*00b0*/  ULDC.64 UR4, c[0x0][0x198] ;  /* 0x0000660000047ab9 */ /* 0x000fe40000000a00 */
[----:B------:R-:W-:Y:S02]  /*00c0*/  UIADD3 UR6, UP0, UR4, 0xf0, URZ ;  /* 0x000000f004067890 */ /* 0x000fe4000ff1e03f */
[----:B------:R-:W-:Y:S02]  /*00d0*/  UIADD3 UR4, UP1, UR4, 0x1f0, URZ ;  /* 0x000001f004047890 */ /* 0x000fe4000ff3e03f */
[----:B------:R-:W-:Y:S02]  /*00e0*/  UIADD3.X UR7, URZ, UR5, URZ, UP0, !UPT ;  /* 0x000000053f077290 */ /* 0x000fe400087fe43f */
[----:B------:R-:W-:-:S07]  /*00f0*/  UIADD3.X UR5, URZ, UR5, URZ, UP1, !UPT ;  /* 0x000000053f057290 */ /* 0x000fce0008ffe43f */
[----:B------:R0:W-:Y:S02]  /*0100*/  UTMACCTL.PF [UR6] ;  /* 0x00000000060079b9 */ /* 0x0001e40008040000 */
[----:B------:R0:W-:Y:S02]  /*0110*/  UTMACCTL.PF [UR4] ;  /* 0x00000000040079b9 */ /* 0x0001e40008040000 */
[----:B0-----:R-:W-:Y:S01]  /*0120*/  NOP ;  /* 0x0000000000007918 */ /* 0x001fe20000000000 */
.L_x_1:
[----:B------:R-:W-:Y:S05]  /*0130*/  BSYNC B0 ;  /* 0x0000000000007941 */ /* 0x000fea0003800000 */
.L_x_0:
[----:B------:R-:W0:Y:S02]  /*0140*/  SHFL.IDX PT, R3, R0, RZ, 0x1f ;  /* 0x00001fff00037589 */ /* 0x000e2400000e0000 */
[----:B0-----:R-:W-:-:S13]  /*0150*/  ISETP.NE.AND P0, PT, R3, RZ, PT ;  /* 0x000000ff0300720c */ /* 0x001fda0003f05270 */
[----:B------:R-:W-:Y:S05]  /*0160*/  @P0 BRA `(.L_x_2) ;  /* 0x0000000000680947 */ /* 0x000fea0003800000 */
[----:B------:R-:W0:Y:S01]  /*0170*/  S2UR UR8, SR_CgaCtaId ;  /* 0x00000000000879c3 */ /* 0x000e220000008800 */
[----:B------:R-:W-:Y:S01]  /*0180*/  UMOV UR4, 0x400 ;  /* 0x0000040000047882 */ /* 0x000fe20000000000 */
[----:B------:R-:W-:Y:S01]  /*0190*/  UMOV UR5, 0x1 ;  /* 0x0000000100057882 */ /* 0x000fe20000000000 */
[----:B------:R-:W-:Y:S01]  /*01a0*/  UMOV UR6, 0x80 ;  /* 0x0000008000067882 */ /* 0x000fe20000000000 */
[----:B------:R-:W-:Y:S01]  /*01b0*/  ELECT P0, URZ, PT ;  /* 0x00000000003f782f */ /* 0x000fe20003800000 */
[----:B------:R-:W-:-:S04]  /*01c0*/  UIADD3 UR6, -UR6, 0x100000, URZ ;  /* 0x0010000006067890 */ /* 0x000fc8000fffe13f */
[----:B------:R-:W-:Y:S02]  /*01d0*/  USHF.L.U32 UR7, UR6, 0xb, URZ ;  /* 0x0000000b06077899 */ /* 0x000fe4000800063f */
[----:B------:R-:W-:Y:S02]  /*01e0*/  USHF.L.U32 UR6, UR6, 0x1, URZ ;  /* 0x0000000106067899 */ /* 0x000fe4000800063f */
[----:B0-----:R-:W-:Y:S02]  /*01f0*/  ULEA UR8, UR8, UR4, 0x18 ;  /* 0x0000000408087291 */ /* 0x001fe4000f8ec03f */
[----:B------:R-:W-:-:S04]  /*0200*/  UIADD3 UR4, -UR5, 0x100000, URZ ;  /* 0x0010000005047890 */ /* 0x000fc8000fffe13f */
[----:B------:R-:W-:Y:S02]  /*0210*/  USHF.L.U32 UR5, UR4, 0xb, URZ ;  /* 0x0000000b04057899 */ /* 0x000fe4000800063f */
[----:B------:R-:W-:Y:S01]  /*0220*/  USHF.L.U32 UR4, UR4, 0x1, URZ ;  /* 0x0000000104047899 */ /* 0x000fe2000800063f */
[----:B------:R-:W0:Y:S11]  /*0230*/  FENCE.VIEW.ASYNC.S ;  /* 0x00000000000073c6 */ /* 0x000e360000000000 */
[----:B0-----:R0:W1:Y:S01]  /*0240*/  SYNCS.EXCH.64 URZ, [UR8], UR4 ;  /* 0x00000004083f75b2 */ /* 0x0010620008000100 */
[----:B------:R0:W2:Y:S01]  /*0250*/  SYNCS.EXCH.64 URZ, [UR8+0x30], UR6 ;  /* 0x00003006083f75b2 */ /* 0x0000a20008000100 */
[----:B------:R0:W3:Y:S01]  /*0260*/  SYNCS.EXCH.64 URZ, [UR8+0x8], UR4 ;  /* 0x00000804083f75b2 */ /* 0x0000e20008000100 */
[----:B------:R0:W4:Y:S01]  /*0270*/  SYNCS.EXCH.64 URZ, [UR8+0x38], UR6 ;  /* 0x00003806083f75b2 */ /* 0x0001220008000100 */
[----:B------:R0:W0:Y:S01]  /*0280*/  SYNCS.EXCH.64 URZ, [UR8+0x10], UR4 ;  /* 0x00001004083f75b2 */ /* 0x0000220008000100 */
[----:B------:R0:W0:Y:S01]  /*0290*/  SYNCS.EXCH.64 URZ, [UR8+0x40], UR6 ;  /* 0x00004006083f75b2 */ /* 0x0000220008000100 */
[----:B------:R0:W0:Y:S01]  /*02a0*/  SYNCS.EXCH.64 URZ, [UR8+0x18], UR4 ;  /* 0x00001804083f75b2 */ /* 0x0000220008000100 */
[----:B------:R0:W0:Y:S01]  /*02b0*/  SYNCS.EXCH.64 URZ, [UR8+0x48], UR6 ;  /* 0x00004806083f75b2 */ /* 0x0000220008000100 */
[----:B------:R0:W0:Y:S01]  /*02c0*/  SYNCS.EXCH.64 URZ, [UR8+0x20], UR4 ;  /* 0x00002004083f75b2 */ /* 0x0000220008000100 */
[----:B------:R0:W0:Y:S01]  /*02d0*/  SYNCS.EXCH.64 URZ, [UR8+0x50], UR6 ;  /* 0x00005006083f75b2 */ /* 0x0000220008000100 */
[----:B------:R0:W0:Y:S01]  /*02e0*/  SYNCS.EXCH.64 URZ, [UR8+0x28], UR4 ;  /* 0x00002804083f75b2 */ /* 0x0000220008000100 */
[----:B------:R0:W0:Y:S01]  /*02f0*/  SYNCS.EXCH.64 URZ, [UR8+0x58], UR6 ;  /* 0x00005806083f75b2 */ /* 0x0000220008000100 */
[----:B------:R-:W-:Y:S01]  /*0300*/  NOP ;  /* 0x0000000000007918 */ /* 0x000fe20000000000 */
.L_x_2:
[----:B------:R-:W5:Y:S01]  /*0310*/  SHFL.IDX PT, R6, R0, RZ, 0x1f ;  /* 0x00001fff00067589 */ /* 0x000f6200000e0000 */
[----:B------:R-:W-:Y:S01]  /*0320*/  ELECT P0, URZ, PT ;  /* 0x00000000003f782f */ /* 0x000fe20003800000 */
[----:B------:R-:W-:Y:S01]  /*0330*/  NOP ;  /* 0x0000000000007918 */ /* 0x000fe20000000000 */
[----:B------:R-:W-:Y:S01]  /*0340*/  ELECT P1, URZ, PT ;  /* 0x00000000003f782f */ /* 0x000fe20003820000 */
[----:B------:R-:W1:Y:S01]  /*0350*/  SHFL.IDX PT, R3, R0, RZ, 0x1f ;  /* 0x00001fff00037589 */ /* 0x000e6200000e0000 */
[----:B0-----:R-:W-:Y:S01]  /*0360*/  UMOV UR4, 0x20 ;  /* 0x0000002000047882 */ /* 0x001fe20000000000 */
[----:B------:R-:W-:Y:S01]  /*0370*/  UMOV UR11, 0x80 ;  /* 0x00000080000b7882 */ /* 0x000fe20000000000 */
[----:B------:R-:W-:Y:S01]  /*0380*/  NOP ;  /* 0x0000000000007918 */ /* 0x000fe20000000000 */
[C---:B------:R-:W-:Y:S01]  /*0390*/  VIADD R33, R8.reuse, 0xffffffff ;  /* 0xffffffff08217836 */ /* 0x040fe20000000000 */
[----:B------:R-:W0:Y:S01]  /*03a0*/  SHFL.IDX PT, R5, R5, RZ, 0x1f ;  /* 0x00001fff05057589 */ /* 0x000e2200000e0000 */
[----:B------:R-:W-:Y:S01]  /*03b0*/  ULDC.64 UR36, c[0x0][0x208] ;  /* 0x0000820000247ab9 */ /* 0x000fe20000000a00 */
[----:B------:R-:W-:-:S02]  /*03c0*/  ISETP.NE.AND P2, PT, R8, RZ, PT ;  /* 0x000000ff0800720c */ /* 0x000fc40003f45270 */
[----:B------:R-:W-:Y:S02]  /*03d0*/  ISETP.GE.U32.AND P3, PT, R33, 0x2, PT ;  /* 0x000000022100780c */ /* 0x000fe40003f66070 */
[----:B-----5:R-:W-:Y:S02]  /*03e0*/  ISETP.NE.OR P0, PT, R6, RZ, !P0 ;  /* 0x000000ff0600720c */ /* 0x020fe40004705670 */
[----:B-1----:R-:W-:Y:S02]  /*03f0*/  ISETP.NE.OR P1, PT, R3, RZ, !P1 ;  /* 0x000000ff0300720c */ /* 0x002fe40004f25670 */
[----:B------:R-:W-:-:S04]  /*0400*/  SHF.R.S32.HI R3, RZ, 0x1f, R2 ;  /* 0x0000001fff037819 */ /* 0x000fc80000011402 */
[----:B------:R-:W-:-:S05]  /*0410*/  LEA.HI R3, R3, R2, RZ, 0x2 ;  /* 0x0000000203037211 */ /* 0x000fca00078f10ff */
[----:B------:R-:W-:Y:S01]  /*0420*/  VOTEU.ALL UP0, P0 ;  /* 0x00000000003f7886 */ /* 0x000fe20000000000 */
[----:B------:R-:W-:Y:S01]  /*0430*/  LOP3.LUT R3, R3, 0xfffffffc, RZ, 0xc0, !PT ;  /* 0xfffffffc03037812 */ /* 0x000fe200078ec0ff */
[----:B------:R-:W-:-:S03]  /*0440*/  VOTEU.ALL UP1, P1 ;  /* 0x00000000003f7886 */ /* 0x000fc60000820000 */
[----:B------:R-:W1:Y:S01]  /*0450*/  @!UP0 S2UR UR7, SR_CgaCtaId ;  /* 0x00000000000789c3 */ /* 0x000e620000008800 */
[----:B------:R-:W-:Y:S01]  /*0460*/  @!UP0 UMOV UR6, 0x400 ;  /* 0x0000040000068882 */ /* 0x000fe20000000000 */
[----:B------:R-:W-:-:S04]  /*0470*/  @!UP0 UIADD3 UR4, -UR4, 0x100000, URZ ;  /* 0x0010000004048890 */ /* 0x000fc8000fffe13f */
[----:B------:R-:W-:Y:S02]  /*0480*/  @!UP0 USHF.L.U32 UR5, UR4, 0xb, URZ ;  /* 0x0000000b04058899 */ /* 0x000fe4000800063f */
[----:B------:R-:W-:Y:S01]  /*0490*/  @!UP0 USHF.L.U32 UR4, UR4, 0x1, URZ ;  /* 0x0000000104048899 */ /* 0x000fe2000800063f */
[----:B------:R-:W-:Y:S01]  /*04a0*/  IMAD.IADD R0, R2, 0x1, -R3 ;  /* 0x0000000102007824 */ /* 0x000fe200078e0a03 */
[----:B------:R-:W-:Y:S01]  /*04b0*/  @!UP1 UMOV UR9, 0x400 ;  /* 0x0000040000099882 */ /* 0x000fe20000000000 */
[----:B------:R-:W-:Y:S01]  /*04c0*/  VOTEU.ALL UP2, P1 ;  /* 0x00000000003f7886 */ /* 0x000fe20000840000 */
[----:B------:R-:W-:Y:S01]  /*04d0*/  VOTEU.ALL UP3, P1 ;  /* 0x00000000003f7886 */ /* 0x000fe20000860000 */
[----:B------:R-:W-:Y:S01]  /*04e0*/  VOTEU.ALL UP4, P1 ;  /* 0x00000000003f7886 */ /* 0x000fe20000880000 */
[----:B------:R-:W5:Y:S01]  /*04f0*/  @!UP1 S2UR UR10, SR_CgaCtaId ;  /* 0x00000000000a99c3 */ /* 0x000f620000008800 */
[----:B------:R-:W-:Y:S01]  /*0500*/  VOTEU.ALL UP5, P1 ;  /* 0x00000000003f7886 */ /* 0x000fe200008a0000 */
[----:B------:R-:W-:-:S04]  /*0510*/  SHF.R.S32.HI R3, RZ, 0x1f, R4 ;  /* 0x0000001fff037819 */ /* 0x000fc80000011404 */
[----:B------:R-:W-:-:S04]  /*0520*/  LEA.HI R3, R3, R4, RZ, 0x7 ;  /* 0x0000000403037211 */ /* 0x000fc800078f38ff */
[----:B------:R-:W-:-:S05]  /*0530*/  LOP3.LUT R3, R3, 0xffffff80, RZ, 0xc0, !PT ;  /* 0xffffff8003037812 */ /* 0x000fca00078ec0ff */
[----:B------:R-:W-:Y:S01]  /*0540*/  IMAD.IADD R3, R4, 0x1, -R3 ;  /* 0x0000000104037824 */ /* 0x000fe200078e0a03 */
[----:B-1----:R-:W-:Y:S02]  /*0550*/  @!UP0 ULEA UR8, UR7, UR6, 0x18 ;  /* 0x0000000607088291 */ /* 0x002fe4000f8ec03f */
[----:B------:R-:W-:-:S04]  /*0560*/  @!UP1 UIADD3 UR6, -UR11, 0x100000, URZ ;  /* 0x001000000b069890 */ /* 0x000fc8000fffe13f */
[----:B------:R-:W-:Y:S02]  /*0570*/  @!UP1 USHF.L.U32 UR7, UR6, 0xb, URZ ;  /* 0x0000000b06079899 */ /* 0x000fe4000800063f */
[----:B------:R-:W-:Y:S01]  /*0580*/  @!UP1 USHF.L.U32 UR6, UR6, 0x1, URZ ;  /* 0x0000000106069899 */ /* 0x000fe2000800063f */
[----:B------:R-:W-:Y:S01]  /*0590*/  VOTEU.ALL UP0, P0 ;  /* 0x00000000003f7886 */ /* 0x000fe20000000000 */
[----:B-----5:R-:W-:Y:S01]  /*05a0*/  @!UP1 ULEA UR9, UR10, UR9, 0x18 ;  /* 0x000000090a099291 */ /* 0x020fe2000f8ec03f */
[----:B------:R-:W-:Y:S02]  /*05b0*/  VOTEU.ALL UP1, P0 ;  /* 0x00000000003f7886 */ /* 0x000fe40000020000 */
[----:B------:R-:W-:Y:S01]  /*05c0*/  ULDC.64 UR10, c[0x0][0x598] ;  /* 0x00016600000a7ab9 */ /* 0x000fe20000000a00 */
[----:B------:R-:W-:Y:S01]  /*05d0*/  ISETP.NE.AND P0, PT, R0, 0x3, PT ;  /* 0x000000030000780c */ /* 0x000fe20003f05270 */
[----:B------:R-:W1:Y:S02]  /*05e0*/  FENCE.VIEW.ASYNC.S ;  /* 0x00000000000073c6 */ /* 0x000e640000000000 */
[----:B-1----:R1:W2:Y:S01]  /*05f0*/  @!UP0 SYNCS.EXCH.64 URZ, [UR8+0x90], UR4 ;  /* 0x00009004083f85b2 */ /* 0x0022a20008000100 */
[----:B------:R-:W-:-:S02]  /*0600*/  ISETP.NE.U32.AND P1, PT, RZ, UR10, PT ;  /* 0x0000000aff007c0c */ /* 0x000fc4000bf25070 */
[----:B------:R-:W-:Y:S02]  /*0610*/  ISETP.EQ.OR P0, PT, R0, RZ, !P0 ;  /* 0x000000ff0000720c */ /* 0x000fe40004702670 */
[----:B------:R-:W-:Y:S02]  /*0620*/  ISETP.NE.AND.EX P1, PT, RZ, UR11, PT, P1 ;  /* 0x0000000bff007c0c */ /* 0x000fe4000bf25310 */
[----:B------:R-:W-:-:S04]  /*0630*/  ISETP.EQ.AND P0, PT, R8, RZ, P0 ;  /* 0x000000ff0800720c */ /* 0x000fc80000702270 */
[----:B------:R-:W-:-:S04]  /*0640*/  SEL R16, RZ, 0x1, !P0 ;  /* 0x00000001ff107807 */ /* 0x000fc80004000000 */
[----:B------:R-:W-:Y:S01]  /*0650*/  SEL R16, R16, 0x2, P3 ;  /* 0x0000000210107807 */ /* 0x000fe20001800000 */
[----:B------:R1:W2:Y:S01]  /*0660*/  @!UP1 SYNCS.EXCH.64 URZ, [UR8+0x98], UR4 ;  /* 0x00009804083f95b2 */ /* 0x0002a20008000100 */
[----:B------:R-:W-:Y:S01]  /*0670*/  NOP ;  /* 0x0000000000007918 */ /* 0x000fe20000000000 */
[----:B------:R1:W2:Y:S01]  /*0680*/  @!UP2 SYNCS.EXCH.64 URZ, [UR9+0x70], UR6 ;  /* 0x00007006093fa5b2 */ /* 0x0002a20008000100 */
[----:B------:R1:W2:Y:S01]  /*0690*/  @!UP3 SYNCS.EXCH.64 URZ, [UR9+0x78], UR6 ;  /* 0x00007806093fb5b2 */ /* 0x0002a20008000100 */
[----:B------:R1:W2:Y:S01]  /*06a0*/  @!UP4 SYNCS.EXCH.64 URZ, [UR9+0x80], UR6 ;  /* 0x00008006093fc5b2 */ /* 0x0002a20008000100 */
[----:B------:R1:W2:Y:S01]  /*06b0*/  @!UP5 SYNCS.EXCH.64 URZ, [UR9+0x88], UR6 ;  /* 0x00008806093fd5b2 */ /* 0x0002a20008000100 */
[----:B------:R-:W-:Y:S01]  /*06c0*/  NOP ;  /* 0x0000000000007918 */ /* 0x000fe20000000000 */
[----:B--234-:R-:W-:Y:S06]  /*06d0*/  BAR.SYNC.DEFER_BLOCKING 0x0 ;  /* 0x0000000000007b1d */ /* 0x01cfec0000010000 */
[----:B01----:R-:W-:Y:S05]  /*06e0*/  @!P1 BRA `(.L_x_3) ;  /* 0x00000000001c9947 */ /* 0x003fea0003800000 */
[----:B------:R-:W0:Y:S02]  /*06f0*/  LDC.64 R6, c[0x0][0x598] ;  /* 0x00016600ff067b82 */ /* 0x000e240000000a00 */
[----:B0-----:R-:W2:Y:S02]  /*0700*/  LDG.E.64 R6, desc[UR36][R6.64] ;  /* 0x0000002406067981 */ /* 0x001ea4000c1e1b00 */
[----:B--2---:R-:W-:-:S04]  /*0710*/  ISETP.NE.U32.AND P0, PT, R6, RZ, PT ;  /* 0x000000ff0600720c */ /* 0x004fc80003f05070 */
[----:B------:R-:W-:-:S13]  /*0720*/  ISETP.NE.AND.EX P0, PT, R7, RZ, PT, P0 ;  /* 0x000000ff0700720c */ /* 0x000fda0003f05300 */
[----:B------:R-:W-:Y:S05]  /*0730*/  @!P0 BRA `(.L_x_3) ;  /* 0x0000000000088947 */ /* 0x000fea0003800000 */
[----:B------:R1:W5:Y:S01]  /*0740*/  LD.E R56, desc[UR36][R6.64] ;  /* 0x0000002406387980 */ /* 0x000362000c101900 */
[----:B------:R-:W-:Y:S05]  /*0750*/  BRA `(.L_x_4) ;  /* 0x0000000000247947 */ /* 0x000fea0003800000 */
.L_x_3:
[----:B------:R-:W-:Y:S02]  /*0760*/  ULDC.64 UR4, c[0x0][0x588] ;  /* 0x0001620000047ab9 */ /* 0x000fe40000000a00 */
[----:B------:R-:W-:-:S04]  /*0770*/  ISETP.NE.U32.AND P0, PT, RZ, UR4, PT ;  /* 0x00000004ff007c0c */ /* 0x000fc8000bf05070 */
[----:B------:R-:W-:-:S13]  /*0780*/  ISETP.NE.AND.EX P0, PT, RZ, UR5, PT, P0 ;  /* 0x00000005ff007c0c */ /* 0x000fda000bf05300 */
[----:B------:R-:W-:Y:S05]  /*0790*/  @!P0 BRA `(.L_x_5) ;  /* 0x00000000000c8947 */ /* 0x000fea0003800000 */
[----:B------:R-:W0:Y:S02]  /*07a0*/  LDC.64 R56, c[0x0][0x588] ;  /* 0x00016200ff387b82 */ /* 0x000e240000000a00 */
[----:B0-----:R0:W5:Y:S01]  /*07b0*/  LDG.E R56, desc[UR36][R56.64] ;  /* 0x0000002438387981 */ /* 0x001162000c1e1900 */
[----:B------:R-:W-:Y:S05]  /*07c0*/  BRA `(.L_x_4) ;  /* 0x0000000000087947 */ /* 0x000fea0003800000 */
.L_x_5:
[----:B------:R-:W-:Y:S02]  /*07d0*/  ULDC UR4, c[0x0][0x580] ;  /* 0x0001600000047ab9 */ /* 0x000fe40000000800 */
[----:B------:R-:W-:-:S07]  /*07e0*/  IMAD.U32 R56, RZ, RZ, UR4 ;  /* 0x00000004ff387e24 */ /* 0x000fce000f8e00ff */
.L_x_4:
[----:B------:R-:W-:Y:S02]  /*07f0*/  ULDC.64 UR4, c[0x0][0x5a0] ;  /* 0x0001680000047ab9 */ /* 0x000fe40000000a00 */
[----:B------:R-:W-:-:S04]  /*0800*/  ISETP.NE.U32.AND P0, PT, RZ, UR4, PT ;  /* 0x00000004ff007c0c */ /* 0x000fc8000bf05070 */
[----:B------:R-:W-:-:S13]  /*0810*/  ISETP.NE.AND.EX P0, PT, RZ, UR5, PT, P0 ;  /* 0x00000005ff007c0c */ /* 0x000fda000bf05300 */
[----:B------:R-:W-:Y:S05]  /*0820*/  @!P0 BRA `(.L_x_6) ;  /* 0x00000000001c8947 */ /* 0x000fea0003800000 */
[----:B-1----:R-:W1:Y:S02]  /*0830*/  LDC.64 R6, c[0x0][0x5a0] ;  /* 0x00016800ff067b82 */ /* 0x002e640000000a00 */
[----:B-1----:R-:W2:Y:S02]  /*0840*/  LDG.E.64 R6, desc[UR36][R6.64] ;  /* 0x0000002406067981 */ /* 0x002ea4000c1e1b00 */
[----:B--2---:R-:W-:-:S04]  /*0850*/  ISETP.NE.U32.AND P0, PT, R6, RZ, PT ;  /* 0x000000ff0600720c */ /* 0x004fc80003f05070 */
[----:B------:R-:W-:-:S13]  /*0860*/  ISETP.NE.AND.EX P0, PT, R7, RZ, PT, P0 ;  /* 0x000000ff0700720c */ /* 0x000fda0003f05300 */
[----:B------:R-:W-:Y:S05]  /*0870*/  @!P0 BRA `(.L_x_6) ;  /* 0x0000000000088947 */ /* 0x000fea0003800000 */
[----:B0-----:R2:W5:Y:S01]  /*0880*/  LD.E R57, desc[UR36][R6.64] ;  /* 0x0000002406397980 */ /* 0x001562000c101900 */
[----:B------:R-:W-:Y:S05]  /*0890*/  BRA `(.L_x_7) ;  /* 0x0000000000247947 */ /* 0x000fea0003800000 */
.L_x_6:
[----:B------:R-:W-:Y:S02]  /*08a0*/  ULDC.64 UR4, c[0x0][0x590] ;  /* 0x0001640000047ab9 */ /* 0x000fe40000000a00 */
[----:B------:R-:W-:-:S04]  /*08b0*/  ISETP.NE.U32.AND P0, PT, RZ, UR4, PT ;  /* 0x00000004ff007c0c */ /* 0x000fc8000bf05070 */
[----:B------:R-:W-:-:S13]  /*08c0*/  ISETP.NE.AND.EX P0, PT, RZ, UR5, PT, P0 ;  /* 0x00000005ff007c0c */ /* 0x000fda000bf05300 */
[----:B------:R-:W-:Y:S05]  /*08d0*/  @!P0 BRA `(.L_x_8) ;  /* 0x00000000000c8947 */ /* 0x000fea0003800000 */
[----:B-1----:R-:W0:Y:S02]  /*08e0*/  LDC.64 R6, c[0x0][0x590] ;  /* 0x00016400ff067b82 */ /* 0x002e240000000a00 */
[----:B0-----:R0:W5:Y:S01]  /*08f0*/  LDG.E R57, desc[UR36][R6.64] ;  /* 0x0000002406397981 */ /* 0x001162000c1e1900 */
[----:B------:R-:W-:Y:S05]  /*0900*/  BRA `(.L_x_7) ;  /* 0x0000000000087947 */ /* 0x000fea0003800000 */
.L_x_8:
[----:B------:R-:W-:Y:S02]  /*0910*/  ULDC UR4, c[0x0][0x584] ;  /* 0x0001610000047ab9 */ /* 0x000fe40000000800 */
[----:B0-----:R-:W-:-:S07]  /*0920*/  IMAD.U32 R57, RZ, RZ, UR4 ;  /* 0x00000004ff397e24 */ /* 0x001fce000f8e00ff */
.L_x_7:
[----:B------:R-:W3:Y:S01]  /*0930*/  LDC R2, c[0x0][0x65c] ;  /* 0x00019700ff027b82 */ /* 0x000ee20000000800 */
[----:B------:R-:W4:Y:S01]  /*0940*/  S2R R14, SR_CTAID.Y ;  /* 0x00000000000e7919 */ /* 0x000f220000002600 */
[----:B------:R-:W-:Y:S01]  /*0950*/  ULDC UR6, c[0x0][0x28c] ;  /* 0x0000a30000067ab9 */ /* 0x000fe20000000800 */
[----:B------:R-:W-:Y:S01]  /*0960*/  ISETP.NE.AND P0, PT, R8, 0x2, PT ;  /* 0x000000020800780c */ /* 0x000fe20003f05270 */
[----:B------:R-:W-:Y:S01]  /*0970*/  UIADD3 UR6, UR6, 0x3f, URZ ;  /* 0x0000003f06067890 */ /* 0x000fe2000fffe03f */
[----:B012---:R-:W0:Y:S01]  /*0980*/  S2R R6, SR_CTAID.X ;  /* 0x0000000000067919 */ /* 0x007e220000002500 */
[----:B------:R-:W-:Y:S01]  /*0990*/  IMAD.MOV.U32 R7, RZ, RZ, RZ ;  /* 0x000000ffff077224 */ /* 0x000fe200078e00ff */
[----:B------:R-:W-:Y:S01]  /*09a0*/  UMOV UR38, URZ ;  /* 0x0000003f00267c82 */ /* 0x000fe20008000000 */
[----:B------:R-:W-:Y:S01]  /*09b0*/  USHF.R.S32.HI UR7, URZ, 0x1f, UR6 ;  /* 0x0000001f3f077899 */ /* 0x000fe20008011406 */
[----:B------:R-:W-:Y:S01]  /*09c0*/  UMOV UR39, URZ ;  /* 0x0000003f00277c82 */ /* 0x000fe20008000000 */
[----:B------:R-:W-:-:S02]  /*09d0*/  ULDC.64 UR8, c[0x0][0x650] ;  /* 0x0001940000087ab9 */ /* 0x000fc40000000a00 */
[----:B------:R-:W-:-:S04]  /*09e0*/  ULEA.HI UR7, UR7, UR6, URZ, 0x6 ;  /* 0x0000000607077291 */ /* 0x000fc8000f8f303f */
[----:B------:R-:W-:Y:S01]  /*09f0*/  USHF.R.S32.HI UR40, URZ, 0x6, UR7 ;  /* 0x000000063f287899 */ /* 0x000fe20008011407 */
[----:B---3--:R-:W-:-:S13]  /*0a00*/  ISETP.NE.AND P1, PT, R2, 0x1, PT ;  /* 0x000000010200780c */ /* 0x008fda0003f25270 */
[----:B------:R-:W0:Y:S01]  /*0a10*/  @P1 LDC R19, c[0x0][0x10] ;  /* 0x00000400ff131b82 */ /* 0x000e220000000800 */
[----:B----4-:R-:W-:Y:S02]  /*0a20*/  @P1 IMAD.MOV.U32 R8, RZ, RZ, R14 ;  /* 0x000000ffff081224 */ /* 0x010fe400078e000e */
[----:B------:R-:W-:Y:S02]  /*0a30*/  @P1 IMAD.MOV.U32 R9, RZ, RZ, RZ ;  /* 0x000000ffff091224 */ /* 0x000fe400078e00ff */
[----:B------:R-:W-:-:S03]  /*0a40*/  @P1 IMAD.MOV.U32 R17, RZ, RZ, RZ ;  /* 0x000000ffff111224 */ /* 0x000fc600078e00ff */
[----:B------:R-:W1:Y:S01]  /*0a50*/  @!P1 LDC R11, c[0x0][0xc] ;  /* 0x00000300ff0b9b82 */ /* 0x000e620000000800 */
[----:B------:R-:W-:Y:S01]  /*0a60*/  ULDC UR4, c[0x0][0xc] ;  /* 0x0000030000047ab9 */ /* 0x000fe20000000800 */
[----:B------:R-:W-:Y:S02]  /*0a70*/  ULDC UR5, c[0x0][0x10] ;  /* 0x0000040000057ab9 */ /* 0x000fe40000000800 */
[----:B------:R-:W-:-:S04]  /*0a80*/  UIMAD.WIDE.U32 UR4, UR4, UR5, URZ ;  /* 0x00000005040472a5 */ /* 0x000fc8000f8e003f */
[----:B------:R-:W2:Y:S01]  /*0a90*/  LDC R2, c[0x0][0x14] ;  /* 0x00000500ff027b82 */ /* 0x000ea20000000800 */
[----:B0-----:R-:W-:-:S04]  /*0aa0*/  @P1 IMAD.WIDE.U32 R18, R6, R19, R8 ;  /* 0x0000001306121225 */ /* 0x001fc800078e0008 */
[----:B------:R-:W-:Y:S02]  /*0ab0*/  @P1 IMAD.IADD R17, R19, 0x1, R17 ;  /* 0x0000000113111824 */ /* 0x000fe400078e0211 */
[----:B-1----:R-:W-:-:S04]  /*0ac0*/  @!P1 IMAD.WIDE.U32 R8, R11, R14, R6 ;  /* 0x0000000e0b089225 */ /* 0x002fc800078e0006 */
[----:B------:R-:W-:Y:S02]  /*0ad0*/  @!P1 IMAD.MOV.U32 R18, RZ, RZ, R8 ;  /* 0x000000ffff129224 */ /* 0x000fe400078e0008 */
[----:B------:R-:W-:Y:S02]  /*0ae0*/  @!P1 IMAD.MOV.U32 R17, RZ, RZ, R9 ;  /* 0x000000ffff119224 */ /* 0x000fe400078e0009 */
[----:B--2---:R-:W-:-:S04]  /*0af0*/  IMAD.WIDE.U32 R12, R2, UR4, RZ ;  /* 0x00000004020c7c25 */ /* 0x004fc8000f8e00ff */
[----:B------:R-:W-:Y:S01]  /*0b00*/  IMAD R23, R2, UR5, RZ ;  /* 0x0000000502177c24 */ /* 0x000fe2000f8e02ff */
[----:B------:R0:W-:Y:S03]  /*0b10*/  STL.64 [R1], R12 ;  /* 0x0000000c01007387 */ /* 0x0001e60000100a00 */
[----:B------:R-:W-:Y:S01]  /*0b20*/  IMAD.IADD R23, R13, 0x1, R23 ;  /* 0x000000010d177824 */ /* 0x000fe200078e0217 */
[----:B------:R-:W-:Y:S06]  /*0b30*/  @P0 BRA `(.L_x_9) ;  /* 0x0000000000200947 */ /* 0x000fec0003800000 */
[----:B------:R-:W-:Y:S01]  /*0b40*/  UISETP.GE.U32.AND UP0, UPT, UR40, 0x6, UPT ;  /* 0x000000062800788c */ /* 0x000fe2000bf06070 */
[----:B------:R-:W-:Y:S01]  /*0b50*/  IADD3 R18, P0, R18, R12, RZ ;  /* 0x0000000c12127210 */ /* 0x000fe20007f1e0ff */
[----:B------:R-:W-:Y:S01]  /*0b60*/  UIMAD.WIDE.U32 UR4, UR40, -0x55555555, URZ ;  /* 0xaaaaaaab280478a5 */ /* 0x000fe2000f8e003f */
[----:B------:R-:W-:-:S03]  /*0b70*/  UMOV UR39, URZ ;  /* 0x0000003f00277c82 */ /* 0x000fc60008000000 */
[----:B------:R-:W-:Y:S01]  /*0b80*/  USHF.R.U32.HI UR4, URZ, 0x2, UR5 ;  /* 0x000000023f047899 */ /* 0x000fe20008011605 */
[----:B------:R-:W-:-:S03]  /*0b90*/  IMAD.X R17, R23, 0x1, R17, P0 ;  /* 0x0000000117117824 */ /* 0x000fc600000e0611 */
[----:B------:R-:W-:Y:S02]  /*0ba0*/  UIMAD UR38, UR4, -0x6, UR40 ;  /* 0xfffffffa042678a4 */ /* 0x000fe4000f8e0228 */
[----:B------:R-:W-:-:S12]  /*0bb0*/  @UP0 ULOP3.LUT UR39, UR4, 0x1, URZ, 0xc0, !UPT ;  /* 0x0000000104270892 */ /* 0x000fd8000f8ec03f */
.L_x_9:
[----:B------:R-:W-:Y:S01]  /*0bc0*/  ISETP.GE.U32.AND P0, PT, R18, UR8, PT ;  /* 0x0000000812007c0c */ /* 0x000fe2000bf06070 */
[----:B------:R-:W-:Y:S01]  /*0bd0*/  IMAD.MOV.U32 R19, RZ, RZ, -0x1 ;  /* 0xffffffffff137424 */ /* 0x000fe200078e00ff */
[----:B------:R-:W-:Y:S01]  /*0be0*/  PRMT R8, RZ, 0x7610, R8 ;  /* 0x00007610ff087816 */ /* 0x000fe20000000008 */
[----:B------:R-:W-:Y:S01]  /*0bf0*/  IMAD.MOV.U32 R22, RZ, RZ, -0x1 ;  /* 0xffffffffff167424 */ /* 0x000fe200078e00ff */
[----:B------:R-:W-:Y:S01]  /*0c00*/  ISETP.GE.U32.AND.EX P0, PT, R17, UR9, PT, P0 ;  /* 0x0000000911007c0c */ /* 0x000fe2000bf06100 */
[----:B------:R-:W-:-:S12]  /*0c10*/  IMAD.MOV.U32 R2, RZ, RZ, -0x1 ;  /* 0xffffffffff027424 */ /* 0x000fd800078e00ff */
[----:B------:R-:W-:Y:S05]  /*0c20*/  @P0 BRA `(.L_x_10) ;  /* 0x00000004005c0947 */ /* 0x000fea0003800000 */
[----:B------:R-:W1:Y:S01]  /*0c30*/  LDC.64 R20, c[0x0][0x628] ;  /* 0x00018a00ff147b82 */ /* 0x000e620000000a00 */
[----:B------:R-:W-:Y:S02]  /*0c40*/  IMAD.MOV.U32 R8, RZ, RZ, R18 ;  /* 0x000000ffff087224 */ /* 0x000fe400078e0012 */
[----:B------:R-:W-:-:S05]  /*0c50*/  IMAD.MOV.U32 R9, RZ, RZ, R17 ;  /* 0x000000ffff097224 */ /* 0x000fca00078e0011 */
[----:B------:R-:W2:Y:S08]  /*0c60*/  LDC R2, c[0x0][0x630] ;  /* 0x00018c00ff027b82 */ /* 0x000eb00000000800 */
[----:B------:R-:W3:Y:S01]  /*0c70*/  LDC.64 R24, c[0x0][0x620] ;  /* 0x00018800ff187b82 */ /* 0x000ee20000000a00 */
[----:B-1----:R-:W-:-:S04]  /*0c80*/  ISETP.NE.U32.AND P0, PT, R20, RZ, PT ;  /* 0x000000ff1400720c */ /* 0x002fc80003f05070 */
[----:B------:R-:W-:-:S13]  /*0c90*/  ISETP.NE.AND.EX P0, PT, R21, RZ, PT, P0 ;  /* 0x000000ff1500720c */ /* 0x000fda0003f05300 */
[----:B--23--:R-:W-:Y:S05]  /*0ca0*/  @!P0 BRA `(.L_x_11) ;  /* 0x0000000000288947 */ /* 0x00cfea0003800000 */
[----:B0-----:R-:W0:Y:S02]  /*0cb0*/  LDC R13, c[0x0][0x634] ;  /* 0x00018d00ff0d7b82 */ /* 0x001e240000000800 */
[----:B0-----:R-:W-:-:S05]  /*0cc0*/  IADD3 R13, P0, R18, R13, RZ ;  /* 0x0000000d120d7210 */ /* 0x001fca0007f1e0ff */
[----:B------:R-:W-:-:S04]  /*0cd0*/  IMAD.X R15, RZ, RZ, R17, P0 ;  /* 0x000000ffff0f7224 */ /* 0x000fc800000e0611 */
[----:B------:R-:W-:-:S04]  /*0ce0*/  IMAD.WIDE.U32 R8, R15, R20, RZ ;  /* 0x000000140f087225 */ /* 0x000fc800078e00ff */
[----:B------:R-:W-:-:S04]  /*0cf0*/  IMAD.WIDE.U32 R10, P0, R13, R21, R8 ;  /* 0x000000150d0a7225 */ /* 0x000fc80007800008 */
[----:B------:R-:W-:-:S04]  /*0d00*/  IMAD.WIDE.U32 R8, R13, R20, RZ ;  /* 0x000000140d087225 */ /* 0x000fc800078e00ff */
[----:B------:R-:W-:Y:S01]  /*0d10*/  IMAD.X R13, RZ, RZ, RZ, P0 ;  /* 0x000000ffff0d7224 */ /* 0x000fe200000e06ff */
[----:B------:R-:W-:Y:S01]  /*0d20*/  IADD3 RZ, P0, R9, R10, RZ ;  /* 0x0000000a09ff7210 */ /* 0x000fe20007f1e0ff */
[----:B------:R-:W-:-:S04]  /*0d30*/  IMAD.MOV.U32 R12, RZ, RZ, R11 ;  /* 0x000000ffff0c7224 */ /* 0x000fc800078e000b */
[----:B------:R-:W-:-:S08]  /*0d40*/  IMAD.WIDE.U32.X R8, R15, R21, R12, P0 ;  /* 0x000000150f087225 */ /* 0x000fd000000e040c */
.L_x_11:
[-CC-:B------:R-:W-:Y:S01]  /*0d50*/  SHF.R.U64 R31, R8, R2.reuse, R9.reuse ;  /* 0x00000002081f7219 */ /* 0x180fe20000001209 */
[----:B0-----:R-:W0:Y:S01]  /*0d60*/  LDC R12, c[0x0][0x618] ;  /* 0x00018600ff0c7b82 */ /* 0x001e220000000800 */
[----:B------:R-:W-:Y:S01]  /*0d70*/  SHF.R.U32.HI R7, RZ, R2, R9 ;  /* 0x00000002ff077219 */ /* 0x000fe20000011609 */
[----:B------:R-:W-:Y:S01]  /*0d80*/  ULDC UR4, c[0x0][0x150] ;  /* 0x0000540000047ab9 */ /* 0x000fe20000000800 */
[----:B------:R-:W-:Y:S01]  /*0d90*/  IADD3 R11, P0, RZ, -R31, RZ ;  /* 0x8000001fff0b7210 */ /* 0x000fe20007f1e0ff */
[----:B------:R-:W-:Y:S01]  /*0da0*/  IMAD.MOV.U32 R19, RZ, RZ, R17 ;  /* 0x000000ffff137224 */ /* 0x000fe200078e0011 */
[----:B------:R-:W-:-:S03]  /*0db0*/  I2FP.F32.U32 R2, R6 ;  /* 0x0000000600027245 */ /* 0x000fc60000201000 */
[----:B------:R-:W1:Y:S01]  /*0dc0*/  LDC.64 R26, c[0x0][0x640] ;  /* 0x00019000ff1a7b82 */ /* 0x000e620000000a00 */
[----:B------:R-:W-:Y:S02]  /*0dd0*/  IMAD.X R13, RZ, RZ, ~R7, P0 ;  /* 0x000000ffff0d7224 */ /* 0x000fe400000e0e07 */
[----:B------:R-:W-:Y:S01]  /*0de0*/  FMUL R2, R2, UR4 ;  /* 0x0000000402027c20 */ /* 0x000fe20008400000 */
[----:B------:R-:W-:Y:S01]  /*0df0*/  IMAD.WIDE.U32 R8, R11, R24, R18 ;  /* 0x000000180b087225 */ /* 0x000fe200078e0012 */
[----:B------:R-:W-:-:S03]  /*0e00*/  ULDC UR4, c[0x0][0x154] ;  /* 0x0000550000047ab9 */ /* 0x000fc60000000800 */
[----:B------:R-:W-:Y:S01]  /*0e10*/  IMAD R10, R13, R24, RZ ;  /* 0x000000180d0a7224 */ /* 0x000fe200078e02ff */
[----:B------:R-:W2:Y:S01]  /*0e20*/  LDC R7, c[0x0][0x144] ;  /* 0x00005100ff077b82 */ /* 0x000ea20000000800 */
[----:B------:R-:W3:Y:S02]  /*0e30*/  F2I.U32.TRUNC.NTZ R2, R2 ;  /* 0x0000000200027305 */ /* 0x000ee4000020f000 */
[----:B------:R-:W-:-:S04]  /*0e40*/  IMAD R11, R11, R25, R10 ;  /* 0x000000190b0b7224 */ /* 0x000fc800078e020a */
[----:B------:R-:W-:Y:S01]  /*0e50*/  IMAD.IADD R9, R9, 0x1, R11 ;  /* 0x0000000109097824 */ /* 0x000fe200078e020b */
[----:B------:R-:W4:Y:S01]  /*0e60*/  LDC R22, c[0x0][0x608] ;  /* 0x00018200ff167b82 */ /* 0x000f220000000800 */
[----:B------:R-:W-:-:S03]  /*0e70*/  IMAD.MOV.U32 R11, RZ, RZ, -0x1 ;  /* 0xffffffffff0b7424 */ /* 0x000fc600078e00ff */
[--C-:B0-----:R-:W-:Y:S02]  /*0e80*/  SHF.R.U64 R20, R8, R12, R9.reuse ;  /* 0x0000000c08147219 */ /* 0x101fe40000001209 */
[----:B------:R-:W-:Y:S02]  /*0e90*/  I2FP.F32.U32 R8, R14 ;  /* 0x0000000e00087245 */ /* 0x000fe40000201000 */
[----:B------:R-:W0:Y:S01]  /*0ea0*/  LDC R24, c[0x0][0x658] ;  /* 0x00019600ff187b82 */ /* 0x000e220000000800 */
[----:B-1----:R-:W-:Y:S01]  /*0eb0*/  ISETP.NE.U32.AND P0, PT, R26, RZ, PT ;  /* 0x000000ff1a00720c */ /* 0x002fe20003f05070 */
[----:B---3--:R-:W-:Y:S02]  /*0ec0*/  IMAD.MOV R10, RZ, RZ, -R2 ;  /* 0x000000ffff0a7224 */ /* 0x008fe400078e0a02 */
[----:B------:R-:W-:Y:S01]  /*0ed0*/  FMUL R8, R8, UR4 ;  /* 0x0000000408087c20 */ /* 0x000fe20008400000 */
[----:B------:R-:W-:Y:S02]  /*0ee0*/  SHF.R.U32.HI R9, RZ, R12, R9 ;  /* 0x0000000cff097219 */ /* 0x000fe40000011609 */
[----:B------:R-:W-:Y:S01]  /*0ef0*/  ISETP.NE.AND.EX P0, PT, R27, RZ, PT, P0 ;  /* 0x000000ff1b00720c */ /* 0x000fe20003f05300 */
[----:B------:R1:W3:Y:S01]  /*0f00*/  F2I.U32.TRUNC.NTZ R15, R8 ;  /* 0x00000008000f7305 */ /* 0x0002e2000020f000 */
[----:B------:R-:W1:Y:S01]  /*0f10*/  LDC R19, c[0x0][0x148] ;  /* 0x00005200ff137b82 */ /* 0x000e620000000800 */
[----:B--2---:R-:W-:-:S07]  /*0f20*/  IMAD R2, R7, R10, R6 ;  /* 0x0000000a07027224 */ /* 0x004fce00078e0206 */
[----:B------:R-:W2:Y:S01]  /*0f30*/  LDC R25, c[0x0][0x600] ;  /* 0x00018000ff197b82 */ /* 0x000ea20000000800 */
[-CC-:B----4-:R-:W-:Y:S02]  /*0f40*/  SHF.R.U64 R32, R20, R22.reuse, R9.reuse ;  /* 0x0000001614207219 */ /* 0x190fe40000001209 */
[----:B------:R-:W-:Y:S01]  /*0f50*/  SHF.R.U32.HI R7, RZ, R22, R9 ;  /* 0x00000016ff077219 */ /* 0x000fe20000011609 */
[----:B------:R-:W-:-:S04]  /*0f60*/  IMAD.MOV.U32 R9, RZ, RZ, 0x1 ;  /* 0x00000001ff097424 */ /* 0x000fc800078e00ff */
[----:B------:R-:W4:Y:S01]  /*0f70*/  LDC R28, c[0x0][0x648] ;  /* 0x00019200ff1c7b82 */ /* 0x000f220000000800 */
[-C--:B0-----:R-:W-:Y:S02]  /*0f80*/  SHF.L.U32 R6, R11, R24.reuse, RZ ;  /* 0x000000180b067219 */ /* 0x081fe400000006ff */
[--C-:B------:R-:W-:Y:S02]  /*0f90*/  SHF.R.U64 R22, R32, R24, R7.reuse ;  /* 0x0000001820167219 */ /* 0x100fe40000001207 */
[----:B------:R-:W-:Y:S02]  /*0fa0*/  LOP3.LUT R13, RZ, R6, RZ, 0x33, !PT ;  /* 0x00000006ff0d7212 */ /* 0x000fe400078e33ff */
[-C--:B------:R-:W-:Y:S01]  /*0fb0*/  SHF.R.U32.HI R7, RZ, R24.reuse, R7 ;  /* 0x00000018ff077219 */ /* 0x080fe20000011607 */
[----:B------:R-:W0:Y:S01]  /*0fc0*/  LDC R29, c[0x0][0x638] ;  /* 0x00018e00ff1d7b82 */ /* 0x000e220000000800 */
[----:B------:R-:W-:Y:S01]  /*0fd0*/  SHF.L.U32 R12, R9, R24, RZ ;  /* 0x00000018090c7219 */ /* 0x000fe200000006ff */
[----:B------:R-:W-:-:S06]  /*0fe0*/  IMAD.MOV.U32 R6, RZ, RZ, R22 ;  /* 0x000000ffff067224 */ /* 0x000fcc00078e0016 */
[----:B------:R-:W0:Y:S01]  /*0ff0*/  LDC R30, c[0x0][0x610] ;  /* 0x00018400ff1e7b82 */ /* 0x000e220000000800 */
[----:B-1-3--:R-:W-:Y:S05]  /*1000*/  @!P0 BRA `(.L_x_12) ;  /* 0x0000000000288947 */ /* 0x00afea0003800000 */
[----:B------:R-:W1:Y:S02]  /*1010*/  LDC R11, c[0x0][0x64c] ;  /* 0x00019300ff0b7b82 */ /* 0x000e640000000800 */
[----:B-1----:R-:W-:-:S05]  /*1020*/  IADD3 R11, P0, R22, R11, RZ ;  /* 0x0000000b160b7210 */ /* 0x002fca0007f1e0ff */
        /* <DEDUP_REMOVED lines=8> */
.L_x_12:
[----:B----4-:R-:W-:Y:S01]  /*10b0*/  SHF.R.U64 R6, R6, R28, R7 ;  /* 0x0000001c06067219 */ /* 0x010fe20000001207 */
[----:B--2---:R-:W-:Y:S01]  /*10c0*/  VIADD R7, R25, 0xffffffff ;  /* 0xffffffff19077836 */ /* 0x004fe20000000000 */
[----:B------:R-:W-:Y:S01]  /*10d0*/  LOP3.LUT R13, R32, R13, RZ, 0xc0, !PT ;  /* 0x0000000d200d7212 */ /* 0x000fe200078ec0ff */
[----:B------:R-:W-:Y:S02]  /*10e0*/  IMAD.MOV R15, RZ, RZ, -R15 ;  /* 0x000000ffff0f7224 */ /* 0x000fe400078e0a0f */
[----:B------:R-:W-:Y:S01]  /*10f0*/  IMAD.MOV R8, RZ, RZ, -R6 ;  /* 0x000000ffff087224 */ /* 0x000fe200078e0a06 */
[----:B------:R-:W-:Y:S01]  /*1100*/  LOP3.LUT R7, R20, R7, RZ, 0xc0, !PT ;  /* 0x0000000714077212 */ /* 0x000fe200078ec0ff */
[----:B------:R-:W-:Y:S02]  /*1110*/  IMAD R13, R12, R6, R13 ;  /* 0x000000060c0d7224 */ /* 0x000fe400078e020d */
[----:B------:R-:W-:Y:S02]  /*1120*/  @P1 IMAD R2, R19, R15, R14 ;  /* 0x0000000f13021224 */ /* 0x000fe400078e020e */
[----:B0-----:R-:W-:-:S02]  /*1130*/  IMAD R6, R8, R29, R22 ;  /* 0x0000001d08067224 */ /* 0x001fc400078e0216 */
[----:B------:R-:W-:Y:S02]  /*1140*/  IMAD R2, R13, R30, R2 ;  /* 0x0000001e0d027224 */ /* 0x000fe400078e0202 */
[----:B------:R-:W-:Y:S02]  /*1150*/  IMAD R19, R6, R25, R7 ;  /* 0x0000001906137224 */ /* 0x000fe400078e0207 */
[----:B------:R-:W-:-:S03]  /*1160*/  IMAD.MOV.U32 R8, RZ, RZ, 0x1 ;  /* 0x00000001ff087424 */ /* 0x000fc600078e00ff */
[----:B------:R-:W-:Y:S02]  /*1170*/  SEL R22, R19, R2, !P1 ;  /* 0x0000000213167207 */ /* 0x000fe40004800000 */
[----:B------:R-:W-:Y:S01]  /*1180*/  SEL R19, R2, R19, !P1 ;  /* 0x0000001302137207 */ /* 0x000fe20004800000 */
[----:B------:R-:W-:-:S07]  /*1190*/  IMAD.MOV.U32 R2, RZ, RZ, R31 ;  /* 0x000000ffff027224 */ /* 0x000fce00078e001f */
.L_x_10:
[----:B------:R-:W-:Y:S05]  /*11a0*/  @!P2 BRA `(.L_x_13) ;  /* 0x000000380010a947 */ /* 0x000fea0003800000 */
[----:B------:R-:W-:-:S13]  /*11b0*/  ISETP.GT.U32.AND P0, PT, R33, 0x1, PT ;  /* 0x000000012100780c */ /* 0x000fda0003f04070 */
[----:B------:R-:W-:Y:S05]  /*11c0*/  @P0 EXIT ;  /* 0x000000000000094d */ /* 0x000fea0003800000 */
.L_x_14:
[----:B------:R-:W-:-:S08]  /*11d0*/  NOP ;  /* 0x0000000000007918 */ /* 0x000fd00000000000 */
[----:B------:R-:W1:Y:S02]  /*11e0*/  USETMAXREG.TRY_ALLOC.CTAPOOL UP0, 0xe8 ;  /* 0x000000e8000079c8 */ /* 0x000e640008000600 */
[----:B-1----:R-:W-:-:S13]  /*11f0*/  PLOP3.LUT P0, PT, PT, PT, UP0, 0x80, 0x0 ;  /* 0x000000000000781c */ /* 0x002fda0003f0f008 */
[----:B------:R-:W-:Y:S05]  /*1200*/  @!P0 BRA `(.L_x_14) ;  /* 0xfffffffc00f08947 */ /* 0x000fea000383ffff */
[----:B------:R-:W-:-:S13]  /*1210*/  LOP3.LUT P0, RZ, R8, 0xff, RZ, 0xc0, !PT ;  /* 0x000000ff08ff7812 */ /* 0x000fda000780c0ff */
[----:B------:R-:W-:Y:S05]  /*1220*/  @!P0 EXIT ;  /* 0x000000000000894d */ /* 0x000fea0003800000 */
[----:B------:R-:W1:Y:S01]  /*1230*/  S2UR UR4, SR_CgaCtaId ;  /* 0x00000000000479c3 */ /* 0x000e620000008800 */
[----:B------:R-:W-:Y:S01]  /*1240*/  VIADD R6, R5, 0xffffffff ;  /* 0xffffffff05067836 */ /* 0x000fe20000000000 */
[----:B------:R-:W-:Y:S01]  /*1250*/  SHF.R.S32.HI R0, RZ, 0x1f, R3 ;  /* 0x0000001fff007819 */ /* 0x000fe20000011403 */
[----:B------:R-:W-:Y:S01]  /*1260*/  UMOV UR41, 0x400 ;  /* 0x0000040000297882 */ /* 0x000fe20000000000 */
[----:B------:R-:W-:Y:S01]  /*1270*/  UISETP.LT.AND UP0, UPT, UR40, 0x1, UPT ;  /* 0x000000012800788c */ /* 0x000fe2000bf01270 */
[----:B------:R-:W-:Y:S01]  /*1280*/  LOP3.LUT R70, R16, 0x1, RZ, 0xfc, !PT ;  /* 0x0000000110467812 */ /* 0x000fe200078efcff */
[----:B------:R-:W-:Y:S01]  /*1290*/  ULDC UR6, c[0x0][0x284] ;  /* 0x0000a10000067ab9 */ /* 0x000fe20000000800 */
[----:B------:R-:W-:Y:S01]  /*12a0*/  R2UR UR42, R6 ;  /* 0x00000000062a72ca */ /* 0x000fe200000e0000 */
[----:B------:R-:W-:Y:S01]  /*12b0*/  USEL UR43, UR40, 0x1, UP0 ;  /* 0x00000001282b7887 */ /* 0x000fe20008000000 */
[CC--:B------:R-:W-:Y:S01]  /*12c0*/  LEA.HI R4, R0.reuse, R3.reuse, RZ, 0x2 ;  /* 0x0000000300047211 */ /* 0x0c0fe200078f10ff */
[----:B------:R-:W-:Y:S01]  /*12d0*/  USHF.L.U32 UR46, UR40, 0x1, URZ ;  /* 0x00000001282e7899 */ /* 0x000fe2000800063f */
[----:B------:R-:W-:Y:S01]  /*12e0*/  LEA.HI R0, R0, R3, RZ, 0x5 ;  /* 0x0000000300007211 */ /* 0x000fe200078f28ff */
[----:B------:R-:W-:Y:S01]  /*12f0*/  UIADD3 UR43, -UR43, UR40, URZ ;  /* 0x000000282b2b7290 */ /* 0x000fe2000fffe13f */
[----:B------:R-:W-:-:S02]  /*1300*/  SHF.R.S32.HI R58, RZ, 0x2, R4 ;  /* 0x00000002ff3a7819 */ /* 0x000fc40000011404 */
[----:B------:R-:W-:Y:S02]  /*1310*/  SHF.R.S32.HI R5, RZ, 0x1f, R4 ;  /* 0x0000001fff057819 */ /* 0x000fe40000011404 */
[----:B------:R-:W-:Y:S02]  /*1320*/  LOP3.LUT R60, R4, 0xfffffffc, RZ, 0xc0, !PT ;  /* 0xfffffffc043c7812 */ /* 0x000fe400078ec0ff */
[----:B------:R-:W-:Y:S01]  /*1330*/  LEA.HI R5, R5, R58, RZ, 0x3 ;  /* 0x0000003a05057211 */ /* 0x000fe200078f18ff */
[----:B------:R-:W-:Y:S01]  /*1340*/  USHF.L.U32 UR42, UR42, 0x3, URZ ;  /* 0x000000032a2a7899 */ /* 0x000fe2000800063f */
[----:B------:R-:W-:Y:S01]  /*1350*/  ISETP.NE.AND P0, PT, R6, RZ, PT ;  /* 0x000000ff0600720c */ /* 0x000fe20003f05270 */
[----:B------:R-:W-:Y:S01]  /*1360*/  IMAD.IADD R60, R3, 0x1, -R60 ;  /* 0x00000001033c7824 */ /* 0x000fe200078e0a3c */
[----:B------:R-:W-:Y:S01]  /*1370*/  LOP3.LUT R5, R5, 0xfffffff8, RZ, 0xc0, !PT ;  /* 0xfffffff805057812 */ /* 0x000fe200078ec0ff */
[----:B-1----:R-:W-:Y:S01]  /*1380*/  ULEA UR41, UR4, UR41, 0x18 ;  /* 0x0000002904297291 */ /* 0x002fe2000f8ec03f */
[----:B------:R-:W-:Y:S01]  /*1390*/  SEL R71, RZ, 0x1, P0 ;  /* 0x00000001ff477807 */ /* 0x000fe20000000000 */
[----:B------:R-:W-:-:S02]  /*13a0*/  IMAD.U32 R62, RZ, RZ, UR42 ;  /* 0x0000002aff3e7e24 */ /* 0x000fc4000f8e00ff */
[----:B------:R-:W-:Y:S01]  /*13b0*/  UIADD3 UR47, UR41, 0x70, URZ ;  /* 0x00000070292f7890 */ /* 0x000fe2000fffe03f */
[----:B------:R-:W-:Y:S01]  /*13c0*/  IMAD.IADD R58, R58, 0x1, -R5 ;  /* 0x000000013a3a7824 */ /* 0x000fe200078e0a05 */
[----:B------:R-:W-:Y:S01]  /*13d0*/  UIADD3 UR4, UR41, 0x180, URZ ;  /* 0x0000018029047890 */ /* 0x000fe2000fffe03f */
[----:B------:R-:W-:Y:S01]  /*13e0*/  SHF.R.S32.HI R5, RZ, 0x5, R0 ;  /* 0x00000005ff057819 */ /* 0x000fe20000011400 */
[----:B------:R-:W-:Y:S01]  /*13f0*/  UIADD3 UR5, UR41, 0xc180, URZ ;  /* 0x0000c18029057890 */ /* 0x000fe2000fffe03f */
[C---:B------:R-:W-:Y:S01]  /*1400*/  LOP3.LUT R64, R62.reuse, 0x8, RZ, 0xc0, !PT ;  /* 0x000000083e407812 */ /* 0x040fe200078ec0ff */
[----:B------:R-:W-:Y:S01]  /*1410*/  USHF.R.U32.HI UR4, URZ, 0x4, UR4 ;  /* 0x000000043f047899 */ /* 0x000fe20008011604 */
[--C-:B------:R-:W-:Y:S01]  /*1420*/  SHF.R.S32.HI R59, RZ, 0x1f, R58.reuse ;  /* 0x0000001fff3b7819 */ /* 0x100fe2000001143a */
[----:B------:R-:W-:Y:S01]  /*1430*/  USHF.R.U32.HI UR5, URZ, 0x4, UR5 ;  /* 0x000000043f057899 */ /* 0x000fe20008011605 */
[C-C-:B------:R-:W-:Y:S01]  /*1440*/  IMAD R65, R5.reuse, -0x10, -R58.reuse ;  /* 0xfffffff005417824 */ /* 0x140fe200078e0a3a */
[----:B------:R-:W-:Y:S01]  /*1450*/  ULOP3.LUT UR4, UR4, 0x3fff, URZ, 0xc0, !UPT ;  /* 0x00003fff04047892 */ /* 0x000fe2000f8ec03f */
[----:B------:R-:W-:Y:S01]  /*1460*/  IMAD.U32 R61, RZ, RZ, UR47 ;  /* 0x0000002fff3d7e24 */ /* 0x000fe2000f8e00ff */
[----:B------:R-:W-:Y:S01]  /*1470*/  ULOP3.LUT UR5, UR5, 0x3fff, URZ, 0xc0, !UPT ;  /* 0x00003fff05057892 */ /* 0x000fe2000f8ec03f */
[----:B------:R-:W-:Y:S01]  /*1480*/  IMAD.WIDE R58, R5, 0x10, R58 ;  /* 0x00000010053a7825 */ /* 0x000fe200078e023a */
[----:B------:R-:W-:Y:S01]  /*1490*/  LOP3.LUT R62, R62, 0x8, RZ, 0xc, !PT ;  /* 0x000000083e3e7812 */ /* 0x000fe200078e0cff */
[----:B------:R-:W-:Y:S01]  /*14a0*/  ULOP3.LUT UR44, UR4, 0x10000, URZ, 0xfc, !UPT ;  /* 0x00010000042c7892 */ /* 0x000fe2000f8efc3f */
[----:B------:R-:W-:Y:S01]  /*14b0*/  LOP3.LUT R64, R64, 0x18, RZ, 0x3c, !PT ;  /* 0x0000001840407812 */ /* 0x000fe200078e3cff */
[----:B------:R-:W-:Y:S01]  /*14c0*/  VIADD R63, R61, UR42 ;  /* 0x0000002a3d3f7c36 */ /* 0x000fe20008000000 */
[----:B------:R-:W-:Y:S01]  /*14d0*/  ULOP3.LUT UR45, UR5, 0x10000, URZ, 0xfc, !UPT ;  /* 0x00010000052d7892 */ /* 0x000fe2000f8efc3f */
[----:B------:R-:W-:-:S11]  /*14e0*/  VIADD R65, R65, UR6 ;  /* 0x0000000641417c36 */ /* 0x000fd60008000000 */
.L_x_98:
[----:B------:R-:W-:Y:S01]  /*14f0*/  SHF.L.U32 R0, R71, 0x1f, RZ ;  /* 0x0000001f47007819 */ /* 0x000fe200000006ff */
[----:B------:R-:W-:Y:S02]  /*1500*/  ULDC UR4, c[0x0][0x28c] ;  /* 0x0000a30000047ab9 */ /* 0x000fe40000000800 */
[----:B------:R-:W-:Y:S01]  /*1510*/  ISETP.LT.AND P1, PT, RZ, UR4, PT ;  /* 0x00000004ff007c0c */ /* 0x000fe2000bf21270 */
[----:B-1----:R-:W1:Y:S02]  /*1520*/  SYNCS.PHASECHK.TRANS64.TRYWAIT P0, [R61+UR42], R0 ;  /* 0x000000003d0075a7 */ /* 0x002e64000800016a */
[----:B-1-34-:R-:W-:Y:S10]  /*1530*/  @!P0 BRA `(.L_x_15) ;  /* 0x0000004400648947 */ /* 0x01aff40003800000 */
.L_x_122:
[----:B------:R-:W-:Y:S05]  /*1540*/  @P1 BRA `(.L_x_16) ;  /* 0x0000000000401947 */ /* 0x000fea0003800000 */
[----:B-1----:R-:W-:Y:S01]  /*1550*/  MOV R0, 0x0 ;  /* 0x0000000000007802 */ /* 0x002fe20000000f00 */
[----:B------:R-:W-:Y:S01]  /*1560*/  ULDC.64 UR4, c[0x4][0x68] ;  /* 0x01001a0000047ab9 */ /* 0x000fe20000000a00 */
[----:B------:R-:W-:Y:S01]  /*1570*/  ULDC.64 UR6, c[0x4][0x8] ;  /* 0x0100020000067ab9 */ /* 0x000fe20000000a00 */
[----:B------:R-:W-:Y:S01]  /*1580*/  IMAD.U32 R4, RZ, RZ, UR4 ;  /* 0x00000004ff047e24 */ /* 0x000fe2000f8e00ff */
[----:B------:R1:W2:Y:S01]  /*1590*/  LDC.64 R14, c[0x4][R0] ;  /* 0x01000000000e7b82 */ /* 0x0002a20000000a00 */
[----:B------:R-:W-:Y:S01]  /*15a0*/  IMAD.U32 R5, RZ, RZ, UR5 ;  /* 0x00000005ff057e24 */ /* 0x000fe2000f8e00ff */
[----:B------:R-:W-:Y:S01]  /*15b0*/  ULDC.64 UR4, c[0x4][0x70] ;  /* 0x01001c0000047ab9 */ /* 0x000fe20000000a00 */
[----:B------:R-:W-:Y:S02]  /*15c0*/  IMAD.U32 R10, RZ, RZ, UR6 ;  /* 0x00000006ff0a7e24 */ /* 0x000fe4000f8e00ff */
[----:B------:R-:W-:Y:S02]  /*15d0*/  IMAD.U32 R6, RZ, RZ, UR4 ;  /* 0x00000004ff067e24 */ /* 0x000fe4000f8e00ff */
[----:B------:R-:W-:-:S02]  /*15e0*/  IMAD.U32 R7, RZ, RZ, UR5 ;  /* 0x00000005ff077e24 */ /* 0x000fc4000f8e00ff */
[----:B------:R-:W-:Y:S02]  /*15f0*/  IMAD.U32 R11, RZ, RZ, UR7 ;  /* 0x00000007ff0b7e24 */ /* 0x000fe4000f8e00ff */
[----:B------:R-:W-:Y:S02]  /*1600*/  IMAD.MOV.U32 R8, RZ, RZ, 0x1e1 ;  /* 0x000001e1ff087424 */ /* 0x000fe400078e00ff */
[----:B0-----:R-:W-:Y:S02]  /*1610*/  IMAD.MOV.U32 R12, RZ, RZ, 0x1 ;  /* 0x00000001ff0c7424 */ /* 0x001fe400078e00ff */
[----:B-1----:R-:W-:-:S07]  /*1620*/  IMAD.MOV.U32 R13, RZ, RZ, RZ ;  /* 0x000000ffff0d7224 */ /* 0x002fce00078e00ff */
[----:B------:R-:W-:-:S07]  /*1630*/  LEPC R20, `(.L_x_16) ;  /* 0x000000001014794e */ /* 0x000fce0000000000 */
[----:B--2--5:R-:W-:Y:S05]  /*1640*/  CALL.ABS.NOINC R14 ;  /* 0x000000000e007343 */ /* 0x024fea0003c00000 */
.L_x_16:
[----:B------:R-:W-:-:S13]  /*1650*/  ISETP.NE.AND P0, PT, R70, 0x3, PT ;  /* 0x000000034600780c */ /* 0x000fda0003f05270 */
[----:B------:R-:W-:Y:S05]  /*1660*/  @!P0 BRA `(.L_x_17) ;  /* 0x0000000000048947 */ /* 0x000fea0003800000 */
[----:B------:R-:W-:Y:S01]  /*1670*/  BPT.TRAP 0x1 ;  /* 0x000000040000795c */ /* 0x000fe20000300000 */
.L_x_17:
[----:B------:R-:W-:Y:S02]  /*1680*/  IMAD.U32 R3, RZ, RZ, UR38 ;  /* 0x00000026ff037e24 */ /* 0x000fe4000f8e00ff */
[----:B-1----:R-:W-:-:S03]  /*1690*/  IMAD.U32 R0, RZ, RZ, UR39 ;  /* 0x00000027ff007e24 */ /* 0x002fc6000f8e00ff */
[----:B------:R-:W-:Y:S02]  /*16a0*/  LEA R3, R3, UR41, 0x3 ;  /* 0x0000002903037c11 */ /* 0x000fe4000f8e18ff */
[----:B------:R-:W-:-:S04]  /*16b0*/  SHF.L.U32 R0, R0, 0x1f, RZ ;  /* 0x0000001f00007819 */ /* 0x000fc800000006ff */
[----:B------:R1:W2:Y:S01]  /*16c0*/  SYNCS.PHASECHK.TRANS64.TRYWAIT P1, [R3+URZ], R0 ;  /* 0x00000000030075a7 */ /* 0x0002a2000802017f */
[----:B------:R-:W-:Y:S05]  /*16d0*/  @!P0 BRA `(.L_x_18) ;  /* 0x0000000000048947 */ /* 0x000fea0003800000 */
[----:B------:R-:W-:Y:S01]  /*16e0*/  BPT.TRAP 0x1 ;  /* 0x000000040000795c */ /* 0x000fe20000300000 */
.L_x_18:
[----:B--2---:R-:W-:Y:S05]  /*16f0*/  @P1 BRA `(.L_x_19) ;  /* 0x0000000000081947 */ /* 0x004fea0003800000 */
[----:B------:R-:W2:Y:S02]  /*1700*/  SYNCS.PHASECHK.TRANS64.TRYWAIT P1, [R3+URZ], R0 ;  /* 0x00000000030075a7 */ /* 0x000ea4000802017f */
[----:B--2---:R-:W-:Y:S05]  /*1710*/  @!P1 BRA `(.L_x_20) ;  /* 0x0000004400009947 */ /* 0x004fea0003800000 */
.L_x_19:
[----:B------:R-:W-:Y:S05]  /*1720*/  WARPSYNC.ALL ;  /* 0x0000000000007948 */ /* 0x000fea0003800000 */
[----:B------:R-:W-:Y:S01]  /*1730*/  ULEA UR8, UR38, UR44, 0x9 ;  /* 0x0000002c26087291 */ /* 0x000fe2000f8e483f */
[----:B------:R-:W-:Y:S01]  /*1740*/  WARPGROUP.ARRIVE ;  /* 0x00000000000079c5 */ /* 0x000fe20000000000 */
[----:B------:R-:W-:Y:S01]  /*1750*/  ULEA UR9, UR38, UR45, 0x9 ;  /* 0x0000002d26097291 */ /* 0x000fe2000f8e483f */
[----:B-12---:R-:W-:Y:S01]  /*1760*/  IMAD.U32 R0, RZ, RZ, UR43 ;  /* 0x0000002bff007e24 */ /* 0x006fe2000f8e00ff */
[----:B------:R-:W-:Y:S01]  /*1770*/  UMOV UR5, 0x40000040 ;  /* 0x4000004000057882 */ /* 0x000fe20000000000 */
[----:B------:R-:W-:-:S02]  /*1780*/  UMOV UR7, 0x40000040 ;  /* 0x4000004000077882 */ /* 0x000fc40000000000 */
[----:B------:R-:W-:Y:S01]  /*1790*/  UMOV UR4, UR8 ;  /* 0x0000000800047c82 */ /* 0x000fe20008000000 */
[----:B------:R-:W-:Y:S01]  /*17a0*/  ISETP.GE.AND P1, PT, R0, 0x1, PT ;  /* 0x000000010000780c */ /* 0x000fe20003f26270 */
[----:B------:R-:W-:Y:S02]  /*17b0*/  UMOV UR6, UR9 ;  /* 0x0000000900067c82 */ /* 0x000fe40008000000 */
[----:B------:R-:W-:Y:S01]  /*17c0*/  HGMMA.64x64x16.F32 R24, gdesc[UR4], RZ, !UPT, gsb0 ;  /* 0x00e00000041879f0 */ /* 0x000fe2000c0008ff */
[----:B------:R-:W-:Y:S02]  /*17d0*/  UIADD3 UR4, UR8, 0x2, URZ ;  /* 0x0000000208047890 */ /* 0x000fe4000fffe03f */
[----:B------:R-:W-:Y:S01]  /*17e0*/  UIADD3 UR6, UR9, 0x2, URZ ;  /* 0x0000000209067890 */ /* 0x000fe2000fffe03f */
[----:B------:R-:W-:Y:S01]  /*17f0*/  UMOV UR5, 0x40000040 ;  /* 0x4000004000057882 */ /* 0x000fe20000000000 */
[----:B------:R-:W-:Y:S01]  /*1800*/  UMOV UR7, 0x40000040 ;  /* 0x4000004000077882 */ /* 0x000fe20000000000 */
[----:B------:R-:W-:-:S02]  /*1810*/  WARPGROUP.DEPBAR.LE gsb0, 0x0 ;  /* 0x00008000000079c5 */ /* 0x000fc40000010000 */
[----:B------:R-:W-:-:S06]  /*1820*/  WARPGROUP.ARRIVE ;  /* 0x00000000000079c5 */ /* 0x000fcc0000000000 */
[----:B------:R-:W-:Y:S01]  /*1830*/  HGMMA.64x64x16.F32 R24, gdesc[UR4], R24, gsb0 ;  /* 0x00e00000041879f0 */ /* 0x000fe20008000818 */
[----:B------:R-:W-:Y:S02]  /*1840*/  UIADD3 UR4, UR8, 0x4, URZ ;  /* 0x0000000408047890 */ /* 0x000fe4000fffe03f */
[----:B------:R-:W-:Y:S01]  /*1850*/  UIADD3 UR6, UR9, 0x4, URZ ;  /* 0x0000000409067890 */ /* 0x000fe2000fffe03f */
[----:B------:R-:W-:Y:S01]  /*1860*/  UMOV UR5, 0x40000040 ;  /* 0x4000004000057882 */ /* 0x000fe20000000000 */
[----:B------:R-:W-:Y:S01]  /*1870*/  UMOV UR7, 0x40000040 ;  /* 0x4000004000077882 */ /* 0x000fe20000000000 */
[----:B------:R-:W-:Y:S02]  /*1880*/  WARPGROUP.DEPBAR.LE gsb0, 0x0 ;  /* 0x00008000000079c5 */ /* 0x000fe40000010000 */
        /* <DEDUP_REMOVED lines=8> */
[----:B------:R-:W-:Y:S03]  /*1910*/  HGMMA.64x64x16.F32 R24, gdesc[UR4], R24, gsb0 ;  /* 0x00e00000041879f0 */ /* 0x000fe60008000818 */
[----:B------:R-:W-:Y:S02]  /*1920*/  WARPGROUP.DEPBAR.LE gsb0, 0x0 ;  /* 0x00008000000079c5 */ /* 0x000fe40000010000 */
[----:B------:R-:W-:Y:S05]  /*1930*/  @!P1 BRA `(.L_x_21) ;  /* 0x0000000400109947 */ /* 0x000fea0003800000 */
[----:B------:R-:W-:Y:S01]  /*1940*/  UIADD3 UR4, UR38, 0x1, URZ ;  /* 0x0000000126047890 */ /* 0x000fe2000fffe03f */
[----:B------:R-:W-:Y:S01]  /*1950*/  IMAD.U32 R0, RZ, RZ, UR43 ;  /* 0x0000002bff007e24 */ /* 0x000fe2000f8e00ff */
[----:B------:R-:W-:Y:S02]  /*1960*/  UMOV UR9, UR38 ;  /* 0x0000002600097c82 */ /* 0x000fe40008000000 */
[----:B------:R-:W-:-:S04]  /*1970*/  UISETP.NE.AND UP0, UPT, UR4, 0x6, UPT ;  /* 0x000000060400788c */ /* 0x000fc8000bf05270 */
[----:B------:R-:W-:Y:S02]  /*1980*/  USEL UR5, URZ, 0x1, UP0 ;  /* 0x000000013f057887 */ /* 0x000fe40008000000 */
[----:B------:R-:W-:Y:S02]  /*1990*/  USEL UR8, UR4, URZ, UP0 ;  /* 0x0000003f04087287 */ /* 0x000fe40008000000 */
[----:B------:R-:W-:-:S06]  /*19a0*/  ULOP3.LUT UR5, UR39, UR5, URZ, 0x3c, !UPT ;  /* 0x0000000527057292 */ /* 0x000fcc000f8e3c3f */
[----:B------:R-:W-:-:S07]  /*19b0*/  IMAD.U32 R5, RZ, RZ, UR5 ;  /* 0x00000005ff057e24 */ /* 0x000fce000f8e00ff */
.L_x_28:
[----:B-12---:R-:W-:Y:S05]  /*19c0*/  @!P0 BRA `(.L_x_22) ;  /* 0x0000000000048947 */ /* 0x006fea0003800000 */
[----:B------:R-:W-:Y:S01]  /*19d0*/  BPT.TRAP 0x1 ;  /* 0x000000040000795c */ /* 0x000fe20000300000 */
.L_x_22:
[----:B------:R-:W-:Y:S01]  /*19e0*/  ULEA UR4, UR8, UR41, 0x3 ;  /* 0x0000002908047291 */ /* 0x000fe2000f8e183f */
[----:B------:R-:W-:-:S08]  /*19f0*/  SHF.L.U32 R3, R5, 0x1f, RZ ;  /* 0x0000001f05037819 */ /* 0x000fd000000006ff */
[----:B------:R1:W2:Y:S01]  /*1a00*/  SYNCS.PHASECHK.TRANS64.TRYWAIT P1, [UR4], R3 ;  /* 0x00000003ff0075a7 */ /* 0x0002a20008020144 */
[----:B------:R-:W-:Y:S05]  /*1a10*/  @!P0 BRA `(.L_x_23) ;  /* 0x0000000000048947 */ /* 0x000fea0003800000 */
[----:B------:R-:W-:Y:S01]  /*1a20*/  BPT.TRAP 0x1 ;  /* 0x000000040000795c */ /* 0x000fe20000300000 */
.L_x_23:
[----:B--2---:R-:W-:Y:S05]  /*1a30*/  @P1 BRA `(.L_x_24) ;  /* 0x0000000000081947 */ /* 0x004fea0003800000 */
[----:B------:R-:W2:Y:S02]  /*1a40*/  SYNCS.PHASECHK.TRANS64.TRYWAIT P1, [UR4], R3 ;  /* 0x00000003ff0075a7 */ /* 0x000ea40008020144 */
[----:B--2---:R-:W-:Y:S05]  /*1a50*/  @!P1 BRA `(.L_x_25) ;  /* 0x0000004000449947 */ /* 0x004fea0003800000 */
.L_x_24:
[----:B------:R-:W-:Y:S01]  /*1a60*/  ULEA UR10, UR8, UR44, 0x9 ;  /* 0x0000002c080a7291 */ /* 0x000fe2000f8e483f */
[----:B------:R-:W-:Y:S01]  /*1a70*/  WARPGROUP.ARRIVE ;  /* 0x00000000000079c5 */ /* 0x000fe20000000000 */
[----:B------:R-:W-:Y:S01]  /*1a80*/  ULEA UR11, UR8, UR45, 0x9 ;  /* 0x0000002d080b7291 */ /* 0x000fe2000f8e483f */
[----:B------:R-:W-:Y:S01]  /*1a90*/  UMOV UR5, 0x40000040 ;  /* 0x4000004000057882 */ /* 0x000fe20000000000 */
[----:B------:R-:W-:-:S03]  /*1aa0*/  UMOV UR7, 0x40000040 ;  /* 0x4000004000077882 */ /* 0x000fc60000000000 */
[----:B------:R-:W-:Y:S02]  /*1ab0*/  UMOV UR4, UR10 ;  /* 0x0000000a00047c82 */ /* 0x000fe40008000000 */
[----:B------:R-:W-:Y:S02]  /*1ac0*/  UMOV UR6, UR11 ;  /* 0x0000000b00067c82 */ /* 0x000fe40008000000 */
[----:B------:R-:W-:Y:S01]  /*1ad0*/  HGMMA.64x64x16.F32 R24, gdesc[UR4], R24, gsb0 ;  /* 0x00e00000041879f0 */ /* 0x000fe20008000818 */
        /* <DEDUP_REMOVED lines=23> */
[----:B------:R-:W-:Y:S01]  /*1c50*/  BPT.TRAP 0x1 ;  /* 0x000000040000795c */ /* 0x000fe20000300000 */
.L_x_26:
[----:B------:R-:W-:Y:S01]  /*1c60*/  ULEA UR4, UR9, UR41, 0x3 ;  /* 0x0000002909047291 */ /* 0x000fe2000f8e183f */
[----:B------:R-:W-:-:S03]  /*1c70*/  ISETP.GT.U32.AND P1, PT, R16, 0x1, PT ;  /* 0x000000011000780c */ /* 0x000fc60003f24070 */
[----:B------:R-:W-:-:S04]  /*1c80*/  UIADD3 UR4, UR4, 0x30, URZ ;  /* 0x0000003004047890 */ /* 0x000fc8000fffe03f */
[----:B------:R-:W-:-:S09]  /*1c90*/  UPRMT UR4, URZ, 0x654, UR4 ;  /* 0x000006543f047896 */ /* 0x000fd20008000004 */
[----:B------:R-:W-:Y:S01]  /*1ca0*/  SYNCS.ARRIVE.TRANS64.RED.A1T0 RZ, [UR4], RZ ;  /* 0x000000ffffff79a7 */ /* 0x000fe20008100404 */
[----:B------:R-:W-:Y:S05]  /*1cb0*/  @P1 BRA `(.L_x_27) ;  /* 0x0000000000041947 */ /* 0x000fea0003800000 */
[----:B------:R-:W-:Y:S01]  /*1cc0*/  BPT.TRAP 0x1 ;  /* 0x000000040000795c */ /* 0x000fe20000300000 */
.L_x_27:
[----:B------:R-:W-:Y:S01]  /*1cd0*/  UIADD3 UR8, UR8, 0x1, URZ ;  /* 0x0000000108087890 */ /* 0x000fe2000fffe03f */
[C---:B------:R-:W-:Y:S01]  /*1ce0*/  ISETP.GT.AND P1, PT, R0.reuse, 0x1, PT ;  /* 0x000000010000780c */ /* 0x040fe20003f24270 */
[----:B------:R-:W-:Y:S01]  /*1cf0*/  UIADD3 UR9, UR9, 0x1, URZ ;  /* 0x0000000109097890 */ /* 0x000fe2000fffe03f */
[----:B------:R-:W-:Y:S01]  /*1d00*/  VIADD R0, R0, 0xffffffff ;  /* 0xffffffff00007836 */ /* 0x000fe20000000000 */
[----:B------:R-:W-:Y:S02]  /*1d10*/  UISETP.NE.AND UP0, UPT, UR8, 0x6, UPT ;  /* 0x000000060800788c */ /* 0x000fe4000bf05270 */
[----:B------:R-:W-:Y:S02]  /*1d20*/  UISETP.NE.AND UP1, UPT, UR9, 0x6, UPT ;  /* 0x000000060900788c */ /* 0x000fe4000bf25270 */
[----:B------:R-:W-:Y:S02]  /*1d30*/  USEL UR4, URZ, 0x1, UP0 ;  /* 0x000000013f047887 */ /* 0x000fe40008000000 */
[----:B------:R-:W-:-:S02]  /*1d40*/  USEL UR8, UR8, URZ, UP0 ;  /* 0x0000003f08087287 */ /* 0x000fc40008000000 */
[----:B------:R-:W-:Y:S02]  /*1d50*/  USEL UR9, UR9, URZ, UP1 ;  /* 0x0000003f09097287 */ /* 0x000fe40008800000 */
[----:B------:R-:W-:Y:S01]  /*1d60*/  LOP3.LUT R5, R5, UR4, RZ, 0x3c, !PT ;  /* 0x0000000405057c12 */ /* 0x000fe2000f8e3cff */
[----:B------:R-:W-:Y:S09]  /*1d70*/  @P1 BRA `(.L_x_28) ;  /* 0xfffffffc00101947 */ /* 0x000ff2000383ffff */
.L_x_21:
[----:B------:R-:W3:Y:S01]  /*1d80*/  LDC R0, c[0x0][0x28c] ;  /* 0x0000a300ff007b82 */ /* 0x000ee20000000800 */
[----:B------:R4:W-:Y:S01]  /*1d90*/  SYNCS.ARRIVE.TRANS64.A1T0 RZ, [R62+UR47], RZ ;  /* 0x000000ff3eff79a7 */ /* 0x0009e2000810002f */
[----:B---3--:R-:W-:-:S13]  /*1da0*/  ISETP.GE.AND P1, PT, R0, 0x1, PT ;  /* 0x000000010000780c */ /* 0x008fda0003f26270 */
[----:B----4-:R-:W-:Y:S05]  /*1db0*/  @!P1 BRA `(.L_x_29) ;  /* 0x0000000000349947 */ /* 0x010fea0003800000 */
[----:B------:R-:W-:Y:S05]  /*1dc0*/  @!P0 BRA `(.L_x_30) ;  /* 0x0000000000048947 */ /* 0x000fea0003800000 */
[----:B------:R-:W-:Y:S01]  /*1dd0*/  BPT.TRAP 0x1 ;  /* 0x000000040000795c */ /* 0x000fe20000300000 */
.L_x_30:
[----:B------:R-:W-:Y:S01]  /*1de0*/  UIADD3 UR6, UR43, UR38, URZ ;  /* 0x000000262b067290 */ /* 0x000fe2000fffe03f */
[----:B------:R-:W-:-:S03]  /*1df0*/  ISETP.GT.U32.AND P0, PT, R16, 0x1, PT ;  /* 0x000000011000780c */ /* 0x000fc60003f04070 */
[----:B------:R-:W-:-:S04]  /*1e00*/  UIMAD.WIDE.U32 UR4, UR6, -0x55555555, URZ ;  /* 0xaaaaaaab060478a5 */ /* 0x000fc8000f8e003f */
[----:B------:R-:W-:-:S04]  /*1e10*/  USHF.R.U32.HI UR4, URZ, 0x2, UR5 ;  /* 0x000000023f047899 */ /* 0x000fc80008011605 */
[----:B------:R-:W-:-:S04]  /*1e20*/  UIMAD UR6, UR4, -0x6, UR6 ;  /* 0xfffffffa040678a4 */ /* 0x000fc8000f8e0206 */
[----:B------:R-:W-:-:S04]  /*1e30*/  ULEA UR6, UR6, UR41, 0x3 ;  /* 0x0000002906067291 */ /* 0x000fc8000f8e183f */
[----:B------:R-:W-:-:S04]  /*1e40*/  UIADD3 UR6, UR6, 0x30, URZ ;  /* 0x0000003006067890 */ /* 0x000fc8000fffe03f */
[----:B------:R-:W-:-:S09]  /*1e50*/  UPRMT UR6, URZ, 0x654, UR6 ;  /* 0x000006543f067896 */ /* 0x000fd20008000006 */
[----:B------:R-:W-:Y:S01]  /*1e60*/  SYNCS.ARRIVE.TRANS64.RED.A1T0 RZ, [UR6], RZ ;  /* 0x000000ffffff79a7 */ /* 0x000fe20008100406 */
[----:B------:R-:W-:Y:S05]  /*1e70*/  @P0 BRA `(.L_x_29) ;  /* 0x0000000000040947 */ /* 0x000fea0003800000 */
[----:B------:R-:W-:Y:S01]  /*1e80*/  BPT.TRAP 0x1 ;  /* 0x000000040000795c */ /* 0x000fe20000300000 */
.L_x_29:
[----:B------:R-:W-:Y:S01]  /*1e90*/  SHF.L.U32 R0, R71, 0x1f, RZ ;  /* 0x0000001f47007819 */ /* 0x000fe200000006ff */
[----:B------:R-:W-:Y:S01]  /*1ea0*/  UIADD3 UR38, UR46, UR38, URZ ;  /* 0x000000262e267290 */ /* 0x000fe2000fffe03f */
[----:B------:R-:W3:Y:S01]  /*1eb0*/  LDC R7, c[0x0][0x288] ;  /* 0x0000a200ff077b82 */ /* 0x000ee20000000800 */
[----:B------:R-:W-:Y:S01]  /*1ec0*/  UISETP.GE.U32.AND UP1, UPT, UR46, 0x6, UPT ;  /* 0x000000062e00788c */ /* 0x000fe2000bf26070 */
[----:B------:R-:W-:Y:S01]  /*1ed0*/  IMAD.SHL.U32 R8, R60, 0x2, RZ ;  /* 0x000000023c087824 */ /* 0x000fe200078e00ff */
[----:B------:R-:W-:Y:S02]  /*1ee0*/  UISETP.GT.U32.AND UP0, UPT, UR38, 0x5, UPT ;  /* 0x000000052600788c */ /* 0x000fe4000bf04070 */
[----:B------:R-:W-:Y:S02]  /*1ef0*/  UIMAD.WIDE.U32 UR4, UR38, -0x55555555, URZ ;  /* 0xaaaaaaab260478a5 */ /* 0x000fe4000f8e003f */
[----:B------:R-:W-:Y:S01]  /*1f00*/  UISETP.LT.U32.AND UP0, UPT, UR46, 0x6, UP0 ;  /* 0x000000062e00788c */ /* 0x000fe20008701070 */
[----:B------:R-:W4:Y:S01]  /*1f10*/  SYNCS.PHASECHK.TRANS64.TRYWAIT P0, [R61+UR42+0x10], R0 ;  /* 0x000010003d0075a7 */ /* 0x000f22000800016a */
[----:B------:R-:W-:Y:S01]  /*1f20*/  USHF.R.U32.HI UR4, URZ, 0x2, UR5 ;  /* 0x000000023f047899 */ /* 0x000fe20008011605 */
[----:B------:R-:W-:Y:S01]  /*1f30*/  SHF.R.S32.HI R9, RZ, 0x1f, R8 ;  /* 0x0000001fff097819 */ /* 0x000fe20000011408 */
[----:B------:R-:W-:-:S02]  /*1f40*/  USEL UR6, URZ, 0x1, !UP0 ;  /* 0x000000013f067887 */ /* 0x000fc4000c000000 */
[----:B------:R-:W-:Y:S02]  /*1f50*/  UIMAD UR38, UR4, -0x6, UR38 ;  /* 0xfffffffa042678a4 */ /* 0x000fe4000f8e0226 */
[----:B------:R-:W-:-:S04]  /*1f60*/  ULOP3.LUT UR39, UR39, UR6, URZ, 0x3c, !UPT ;  /* 0x0000000627277292 */ /* 0x000fc8000f8e3c3f */
[----:B------:R-:W-:Y:S01]  /*1f70*/  @UP1 ULOP3.LUT UR39, UR39, 0x1, UR4, 0x78, !UPT ;  /* 0x0000000127271892 */ /* 0x000fe2000f8e7804 */
[----:B---34-:R-:W-:Y:S11]  /*1f80*/  @!P0 BRA `(.L_x_31) ;  /* 0x0000003c00108947 */ /* 0x018ff60003800000 */
.L_x_123:
[----:B---3--:R-:W-:Y:S01]  /*1f90*/  IMAD.SHL.U32 R0, R19, 0x40, RZ ;  /* 0x0000004013007824 */ /* 0x008fe200078e00ff */
[----:B------:R-:W-:Y:S01]  /*1fa0*/  ULDC UR6, c[0x0][0x284] ;  /* 0x0000a10000067ab9 */ /* 0x000fe20000000800 */
[----:B------:R-:W-:Y:S01]  /*1fb0*/  IMAD.SHL.U32 R14, R22, 0x40, RZ ;  /* 0x00000040160e7824 */ /* 0x000fe200078e00ff */
[----:B------:R-:W-:Y:S01]  /*1fc0*/  SHF.R.S32.HI R11, RZ, 0x1f, R2 ;  /* 0x0000001fff0b7819 */ /* 0x000fe20000011402 */
[----:B------:R-:W-:Y:S01]  /*1fd0*/  ULDC.64 UR4, c[0x0][0x5d0] ;  /* 0x0001740000047ab9 */ /* 0x000fe20000000a00 */
[----:B------:R-:W-:Y:S01]  /*1fe0*/  ISETP.GE.AND P0, PT, R0, UR6, PT ;  /* 0x0000000600007c0c */ /* 0x000fe2000bf06270 */
[----:B--2---:R-:W-:Y:S01]  /*1ff0*/  IMAD.WIDE.U32 R4, R2, UR4, R8 ;  /* 0x0000000402047c25 */ /* 0x004fe2000f8e0008 */
[----:B------:R-:W-:Y:S02]  /*2000*/  SHF.R.S32.HI R15, RZ, 0x1f, R14 ;  /* 0x0000001fff0f7819 */ /* 0x000fe4000001140e */
[C---:B------:R-:W-:Y:S01]  /*2010*/  ISETP.GE.OR P0, PT, R14.reuse, R7, P0 ;  /* 0x000000070e00720c */ /* 0x040fe20000706670 */
[----:B-1----:R-:W-:Y:S01]  /*2020*/  IMAD R3, R11, UR4, RZ ;  /* 0x000000040b037c24 */ /* 0x002fe2000f8e02ff */
[----:B------:R-:W-:-:S03]  /*2030*/  IADD3 R4, P1, R14, R4, RZ ;  /* 0x000000040e047210 */ /* 0x000fc60007f3e0ff */
[----:B------:R-:W-:-:S05]  /*2040*/  IMAD R3, R2, UR5, R3 ;  /* 0x0000000502037c24 */ /* 0x000fca000f8e0203 */
[----:B------:R-:W-:-:S03]  /*2050*/  IADD3.X R5, R15, R5, R3, P1, !PT ;  /* 0x000000050f057210 */ /* 0x000fc60000ffe403 */
[----:B------:R-:W-:Y:S05]  /*2060*/  @P0 BRA `(.L_x_32) ;  /* 0x0000002000b00947 */ /* 0x000fea0003800000 */
[----:B------:R-:W1:Y:S01]  /*2070*/  LDC.64 R74, c[0x0][0x5c8] ;  /* 0x00017200ff4a7b82 */ /* 0x000e620000000a00 */
[----:B-----5:R-:W-:Y:S01]  /*2080*/  FSETP.NEU.AND P0, PT, R57, RZ, PT ;  /* 0x000000ff3900720b */ /* 0x020fe20003f0d000 */
[----:B------:R-:W-:Y:S01]  /*2090*/  IMAD R3, R60, -0x2, R7 ;  /* 0xfffffffe3c037824 */ /* 0x000fe200078e0207 */
[----:B------:R-:W-:Y:S01]  /*20a0*/  BSSY B0, `(.L_x_32) ;  /* 0x0000228000007945 */ /* 0x000fe20003800000 */
[----:B------:R-:W-:-:S04]  /*20b0*/  IMAD.WIDE R66, R19, 0x40, R58 ;  /* 0x0000004013427825 */ /* 0x000fc800078e023a */
[----:B------:R-:W-:Y:S02]  /*20c0*/  IMAD.IADD R3, R3, 0x1, -R14 ;  /* 0x0000000103037824 */ /* 0x000fe400078e0a0e */
[----:B------:R-:W-:-:S03]  /*20d0*/  IMAD.IADD R0, R65, 0x1, -R0 ;  /* 0x0000000141007824 */ /* 0x000fc600078e0a00 */
[----:B------:R-:W-:-:S04]  /*20e0*/  ISETP.GT.AND P2, PT, R3, RZ, PT ;  /* 0x000000ff0300720c */ /* 0x000fc80003f44270 */
[----:B------:R-:W-:Y:S01]  /*20f0*/  ISETP.GT.AND P1, PT, R0, RZ, P2 ;  /* 0x000000ff0000720c */ /* 0x000fe20001724270 */
[-C--:B-1----:R-:W-:Y:S02]  /*2100*/  IMAD R6, R67, R74.reuse, RZ ;  /* 0x0000004a43067224 */ /* 0x082fe400078e02ff */
[----:B------:R-:W-:-:S04]  /*2110*/  IMAD.WIDE.U32 R68, R66, R74, R4 ;  /* 0x0000004a42447225 */ /* 0x000fc800078e0004 */
[----:B------:R-:W-:-:S04]  /*2120*/  IMAD R5, R66, R75, R6 ;  /* 0x0000004b42057224 */ /* 0x000fc800078e0206 */
[----:B------:R-:W-:Y:S01]  /*2130*/  IMAD.IADD R7, R69, 0x1, R5 ;  /* 0x0000000145077824 */ /* 0x000fe200078e0205 */
[----:B------:R-:W-:Y:S06]  /*2140*/  @!P0 BRA `(.L_x_33) ;  /* 0x0000001400e48947 */ /* 0x000fec0003800000 */
[----:B------:R-:W1:Y:S01]  /*2150*/  LDC.64 R72, c[0x0][0x5b8] ;  /* 0x00016e00ff487b82 */ /* 0x000e620000000a00 */
[----:B------:R-:W-:-:S07]  /*2160*/  ULDC.64 UR4, c[0x0][0x5c0] ;  /* 0x0001700000047ab9 */ /* 0x000fce0000000a00 */
[----:B------:R-:W2:Y:S08]  /*2170*/  LDC.64 R76, c[0x0][0x5b0] ;  /* 0x00016c00ff4c7b82 */ /* 0x000eb00000000a00 */
[----:B------:R-:W0:Y:S01]  /*2180*/  LDC.64 R78, c[0x0][0x5a8] ;  /* 0x00016a00ff4e7b82 */ /* 0x000e220000000a00 */
[-C--:B-1----:R-:W-:Y:S02]  /*2190*/  IMAD R6, R11, R72.reuse, RZ ;  /* 0x000000480b067224 */ /* 0x082fe400078e02ff */
[----:B------:R-:W-:-:S04]  /*21a0*/  IMAD.WIDE.U32 R4, R2, R72, R8 ;  /* 0x0000004802047225 */ /* 0x000fc800078e0008 */
[----:B------:R-:W-:Y:S01]  /*21b0*/  IMAD R69, R2, R73, R6 ;  /* 0x0000004902457224 */ /* 0x000fe200078e0206 */
[----:B------:R-:W-:Y:S01]  /*21c0*/  IADD3 R10, P0, R14, R4, RZ ;  /* 0x000000040e0a7210 */ /* 0x000fe20007f1e0ff */
[----:B--2---:R-:W-:-:S03]  /*21d0*/  IMAD R4, R67, R76, RZ ;  /* 0x0000004c43047224 */ /* 0x004fc600078e02ff */
[----:B------:R-:W-:Y:S01]  /*21e0*/  IADD3.X R11, R15, R5, R69, P0, !PT ;  /* 0x000000050f0b7210 */ /* 0x000fe200007fe445 */
[C---:B------:R-:W-:Y:S02]  /*21f0*/  IMAD R73, R66.reuse, R77, R4 ;  /* 0x0000004d42497224 */ /* 0x040fe400078e0204 */
[----:B------:R-:W-:-:S04]  /*2200*/  IMAD.WIDE.U32 R4, R66, R76, R10 ;  /* 0x0000004c42047225 */ /* 0x000fc800078e000a */
[----:B------:R-:W-:Y:S01]  /*2210*/  IMAD.IADD R5, R5, 0x1, R73 ;  /* 0x0000000105057824 */ /* 0x000fe200078e0249 */
[----:B0-----:R-:W-:-:S04]  /*2220*/  LEA R12, P0, R4, R78, 0x1 ;  /* 0x0000004e040c7211 */ /* 0x001fc800078008ff */
[----:B------:R-:W-:-:S05]  /*2230*/  LEA.HI.X R13, R4, R79, R5, 0x1, P0 ;  /* 0x0000004f040d7211 */ /* 0x000fca00000f0c05 */
[----:B------:R-:W2:Y:S01]  /*2240*/  @P1 LDG.E.LTC128B.U16 R19, desc[UR36][R12.64] ;  /* 0x000000240c131981 */ /* 0x000ea2000c1e1520 */
[----:B------:R-:W-:Y:S01]  /*2250*/  IMAD.WIDE.U32 R4, R66, R76, R14 ;  /* 0x0000004c42047225 */ /* 0x000fe200078e000e */
[----:B------:R-:W-:Y:S02]  /*2260*/  BSSY B1, `(.L_x_34) ;  /* 0x0000015000017945 */ /* 0x000fe40003800000 */
[----:B------:R-:W-:-:S04]  /*2270*/  IADD3 R20, P0, R8, R4, RZ ;  /* 0x0000000408147210 */ /* 0x000fc80007f1e0ff */
[----:B------:R-:W-:Y:S02]  /*2280*/  IADD3.X R21, R9, R73, R5, P0, !PT ;  /* 0x0000004909157210 */ /* 0x000fe400007fe405 */
[----:B------:R-:W-:Y:S01]  /*2290*/  LEA R6, P0, R68, UR4, 0x1 ;  /* 0x0000000444067c11 */ /* 0x000fe2000f8008ff */
[----:B------:R-:W-:-:S03]  /*22a0*/  IMAD.WIDE.U32 R20, R2, R72, R20 ;  /* 0x0000004802147225 */ /* 0x000fc600078e0014 */
[----:B------:R-:W-:Y:S02]  /*22b0*/  LEA.HI.X R7, R68, UR5, R7, 0x1, P0 ;  /* 0x0000000544077c11 */ /* 0x000fe400080f0c07 */
[----:B------:R-:W-:-:S04]  /*22c0*/  ISETP.GT.AND P0, PT, R3, 0x1, PT ;  /* 0x000000010300780c */ /* 0x000fc80003f04270 */
[----:B------:R-:W-:Y:S01]  /*22d0*/  ISETP.GT.AND P3, PT, R0, RZ, P0 ;  /* 0x000000ff0000720c */ /* 0x000fe20000764270 */
[----:B--2---:R-:W-:-:S05]  /*22e0*/  HADD2.F32 R4, -RZ, R19.H0_H0 ;  /* 0x20000013ff047230 */ /* 0x004fca0000004100 */
[----:B------:R-:W-:Y:S01]  /*22f0*/  FMUL R5, R4, R57 ;  /* 0x0000003904057220 */ /* 0x000fe20000400000 */
[----:B------:R-:W-:-:S03]  /*2300*/  LEA R4, P4, R20, R78, 0x1 ;  /* 0x0000004e14047211 */ /* 0x000fc600078808ff */
[----:B------:R-:W-:-:S05]  /*2310*/  FFMA R5, R24, R56, R5 ;  /* 0x0000003818057223 */ /* 0x000fca0000000005 */
[----:B------:R-:W-:Y:S01]  /*2320*/  F2FP.F16.F32.PACK_AB R12, RZ, R5 ;  /* 0x00000005ff0c723e */ /* 0x000fe200000000ff */
[----:B------:R-:W-:-:S03]  /*2330*/  IMAD.IADD R5, R69, 0x1, R21 ;  /* 0x0000000145057824 */ /* 0x000fc600078e0215 */
[----:B------:R-:W-:Y:S01]  /*2340*/  PRMT R13, R12, 0x7610, R13 ;  /* 0x000076100c0d7816 */ /* 0x000fe2000000000d */
[----:B------:R-:W-:Y:S01]  /*2350*/  IMAD.SHL.U32 R12, R76, 0x8, RZ ;  /* 0x000000084c0c7824 */ /* 0x000fe200078e00ff */
[----:B------:R-:W-:-:S03]  /*2360*/  LEA.HI.X R5, R20, R79, R5, 0x1, P4 ;  /* 0x0000004f14057211 */ /* 0x000fc600020f0c05 */
[----:B------:R0:W-:Y:S02]  /*2370*/  @P1 STG.E.U16 desc[UR36][R6.64], R13 ;  /* 0x0000000d06001986 */ /* 0x0001e4000c101524 */
[----:B0-----:R-:W-:Y:S01]  /*2380*/  SHF.L.U64.HI R13, R76, 0x3, R77 ;  /* 0x000000034c0d7819 */ /* 0x001fe2000001024d */
[----:B------:R-:W-:Y:S06]  /*2390*/  @!P3 BRA `(.L_x_35) ;  /* 0x000000000004b947 */ /* 0x000fec0003800000 */
[----:B------:R0:W5:Y:S02]  /*23a0*/  LDG.E.LTC128B.U16 R19, desc[UR36][R4.64+0x2] ;  /* 0x0000022404137981 */ /* 0x000164000c1e1520 */
.L_x_35:
[----:B------:R-:W-:Y:S05]  /*23b0*/  BSYNC B1 ;  /* 0x0000000000017941 */ /* 0x000fea0003800000 */
.L_x_34:
[----:B-----5:R-:W-:Y:S01]  /*23c0*/  HADD2.F32 R20, -RZ, R19.H0_H0 ;  /* 0x20000013ff147230 */ /* 0x020fe20000004100 */
[----:B------:R-:W-:Y:S01]  /*23d0*/  ISETP.GT.AND P2, PT, R0, 0x8, P2 ;  /* 0x000000080000780c */ /* 0x000fe20001744270 */
[----:B------:R-:W-:-:S04]  /*23e0*/  IMAD.WIDE.U32 R66, R66, R76, R12 ;  /* 0x0000004c42427225 */ /* 0x000fc800078e000c */
[----:B------:R-:W-:Y:S01]  /*23f0*/  FMUL R20, R20, R57 ;  /* 0x0000003914147220 */ /* 0x000fe20000400000 */
[----:B------:R-:W-:Y:S01]  /*2400*/  IMAD.IADD R73, R73, 0x1, R67 ;  /* 0x0000000149497824 */ /* 0x000fe200078e0243 */
[----:B------:R-:W-:Y:S02]  /*2410*/  IADD3 R10, P1, R10, R66, RZ ;  /* 0x000000420a0a7210 */ /* 0x000fe40007f3e0ff */
[----:B------:R-:W-:-:S03]  /*2420*/  FFMA R20, R25, R56, R20 ;  /* 0x0000003819147223 */ /* 0x000fc60000000014 */
[----:B------:R-:W-:Y:S01]  /*2430*/  IMAD.X R11, R73, 0x1, R11, P1 ;  /* 0x00000001490b7824 */ /* 0x000fe200008e060b */
[C---:B------:R-:W-:Y:S02]  /*2440*/  LEA R12, P1, R10.reuse, R78, 0x1 ;  /* 0x0000004e0a0c7211 */ /* 0x040fe400078208ff */
[----:B------:R-:W-:Y:S02]  /*2450*/  F2FP.F16.F32.PACK_AB R20, RZ, R20 ;  /* 0x00000014ff14723e */ /* 0x000fe400000000ff */
[----:B------:R-:W-:-:S03]  /*2460*/  LEA.HI.X R13, R10, R79, R11, 0x1, P1 ;  /* 0x0000004f0a0d7211 */ /* 0x000fc600008f0c0b */
[----:B------:R1:W-:Y:S04]  /*2470*/  @P3 STG.E.U16 desc[UR36][R6.64+0x2], R20 ;  /* 0x0000021406003986 */ /* 0x0003e8000c101524 */
[----:B------:R-:W2:Y:S01]  /*2480*/  @P2 LDG.E.LTC128B.U16 R19, desc[UR36][R12.64] ;  /* 0x000000240c132981 */ /* 0x000ea2000c1e1520 */
[----:B------:R-:W-:Y:S01]  /*2490*/  IADD3 R14, P1, P3, R8, R66, R14 ;  /* 0x00000042080e7210 */ /* 0x000fe20007b3e00e */
[----:B------:R-:W-:Y:S01]  /*24a0*/  BSSY B1, `(.L_x_36) ;  /* 0x0000011000017945 */ /* 0x000fe20003800000 */
[C---:B------:R-:W-:Y:S02]  /*24b0*/  SHF.L.U64.HI R11, R74.reuse, 0x4, R75 ;  /* 0x000000044a0b7819 */ /* 0x040fe4000001024b */
[----:B------:R-:W-:Y:S02]  /*24c0*/  IADD3.X R15, R9, R73, R15, P1, P3 ;  /* 0x00000049090f7210 */ /* 0x000fe40000fe640f */
[----:B------:R-:W-:-:S02]  /*24d0*/  LEA R10, P1, R74, R6, 0x4 ;  /* 0x000000064a0a7211 */ /* 0x000fc400078220ff */
[----:B------:R-:W-:Y:S01]  /*24e0*/  ISETP.GT.AND P0, PT, R0, 0x8, P0 ;  /* 0x000000080000780c */ /* 0x000fe20000704270 */
[----:B------:R-:W-:-:S04]  /*24f0*/  IMAD.WIDE.U32 R14, R2, R72, R14 ;  /* 0x00000048020e7225 */ /* 0x000fc800078e000e */
[----:B------:R-:W-:Y:S02]  /*2500*/  IMAD.X R11, R11, 0x1, R7, P1 ;  /* 0x000000010b0b7824 */ /* 0x000fe400008e0607 */
[----:B------:R-:W-:Y:S02]  /*2510*/  IMAD.IADD R2, R69, 0x1, R15 ;  /* 0x0000000145027824 */ /* 0x000fe400078e020f */
[----:B--2---:R-:W-:-:S05]  /*2520*/  HADD2.F32 R8, -RZ, R19.H0_H0 ;  /* 0x20000013ff087230 */ /* 0x004fca0000004100 */
[----:B------:R-:W-:Y:S01]  /*2530*/  FMUL R9, R8, R57 ;  /* 0x0000003908097220 */ /* 0x000fe20000400000 */
[----:B------:R-:W-:-:S03]  /*2540*/  LEA R8, P3, R14, R78, 0x1 ;  /* 0x0000004e0e087211 */ /* 0x000fc600078608ff */
[----:B------:R-:W-:-:S05]  /*2550*/  FFMA R9, R26, R56, R9 ;  /* 0x000000381a097223 */ /* 0x000fca0000000009 */
[----:B------:R-:W-:Y:S02]  /*2560*/  F2FP.F16.F32.PACK_AB R12, RZ, R9 ;  /* 0x00000009ff0c723e */ /* 0x000fe400000000ff */
[----:B------:R-:W-:-:S03]  /*2570*/  LEA.HI.X R9, R14, R79, R2, 0x1, P3 ;  /* 0x0000004f0e097211 */ /* 0x000fc600018f0c02 */
[----:B------:R1:W-:Y:S01]  /*2580*/  @P2 STG.E.U16 desc[UR36][R10.64], R12 ;  /* 0x0000000c0a002986 */ /* 0x0003e2000c101524 */
[----:B------:R-:W-:Y:S05]  /*2590*/  @!P0 BRA `(.L_x_37) ;  /* 0x0000000000048947 */ /* 0x000fea0003800000 */
[----:B------:R2:W5:Y:S02]  /*25a0*/  LDG.E.LTC128B.U16 R19, desc[UR36][R8.64+0x2] ;  /* 0x0000022408137981 */ /* 0x000564000c1e1520 */
.L_x_37:
[----:B------:R-:W-:Y:S05]  /*25b0*/  BSYNC B1 ;  /* 0x0000000000017941 */ /* 0x000fea0003800000 */
.L_x_36:
[----:B-----5:R-:W-:Y:S01]  /*25c0*/  HADD2.F32 R2, -RZ, R19.H0_H0 ;  /* 0x20000013ff027230 */ /* 0x020fe20000004100 */
[----:B------:R-:W-:Y:S01]  /*25d0*/  ISETP.GT.AND P1, PT, R3, 0x8, PT ;  /* 0x000000080300780c */ /* 0x000fe20003f24270 */
[----:B------:R-:W-:Y:S03]  /*25e0*/  BSSY B1, `(.L_x_38) ;  /* 0x0000008000017945 */ /* 0x000fe60003800000 */
[----:B------:R-:W-:Y:S01]  /*25f0*/  FMUL R2, R2, R57 ;  /* 0x0000003902027220 */ /* 0x000fe20000400000 */
[----:B------:R-:W-:-:S03]  /*2600*/  ISETP.GT.AND P2, PT, R0, RZ, P1 ;  /* 0x000000ff0000720c */ /* 0x000fc60000f44270 */
[----:B------:R-:W-:-:S05]  /*2610*/  FFMA R2, R27, R56, R2 ;  /* 0x000000381b027223 */ /* 0x000fca0000000002 */
[----:B------:R-:W-:-:S05]  /*2620*/  F2FP.F16.F32.PACK_AB R2, RZ, R2 ;  /* 0x00000002ff02723e */ /* 0x000fca00000000ff */
[----:B------:R3:W-:Y:S01]  /*2630*/  @P0 STG.E.U16 desc[UR36][R10.64+0x2], R2 ;  /* 0x000002020a000986 */ /* 0x0007e2000c101524 */
[----:B------:R-:W-:Y:S05]  /*2640*/  @!P2 BRA `(.L_x_39) ;  /* 0x000000000004a947 */ /* 0x000fea0003800000 */
[----:B------:R4:W5:Y:S02]  /*2650*/  LDG.E.LTC128B.U16 R19, desc[UR36][R4.64+0x10] ;  /* 0x0000102404137981 */ /* 0x000964000c1e1520 */
.L_x_39:
[----:B------:R-:W-:Y:S05]  /*2660*/  BSYNC B1 ;  /* 0x0000000000017941 */ /* 0x000fea0003800000 */
.L_x_38:
[----:B---3-5:R-:W-:Y:S01]  /*2670*/  HADD2.F32 R2, -RZ, R19.H0_H0 ;  /* 0x20000013ff027230 */ /* 0x028fe20000004100 */
        /* <DEDUP_REMOVED lines=9> */
.L_x_41:
[----:B------:R-:W-:Y:S05]  /*2710*/  BSYNC B1 ;  /* 0x0000000000017941 */ /* 0x000fea0003800000 */
.L_x_40:
[----:B-----5:R-:W-:Y:S01]  /*2720*/  HADD2.F32 R2, -RZ, R19.H0_H0 ;  /* 0x20000013ff027230 */ /* 0x020fe20000004100 */
[----:B------:R-:W-:Y:S01]  /*2730*/  ISETP.GT.AND P1, PT, R0, 0x8, P1 ;  /* 0x000000080000780c */ /* 0x000fe20000f24270 */
[----:B------:R-:W-:Y:S03]  /*2740*/  BSSY B1, `(.L_x_42) ;  /* 0x0000007000017945 */ /* 0x000fe60003800000 */
[----:B------:R-:W-:-:S04]  /*2750*/  FMUL R2, R2, R57 ;  /* 0x0000003902027220 */ /* 0x000fc80000400000 */
[----:B------:R-:W-:-:S05]  /*2760*/  FFMA R2, R29, R56, R2 ;  /* 0x000000381d027223 */ /* 0x000fca0000000002 */
[----:B------:R-:W-:-:S05]  /*2770*/  F2FP.F16.F32.PACK_AB R2, RZ, R2 ;  /* 0x00000002ff02723e */ /* 0x000fca00000000ff */
[----:B------:R0:W-:Y:S01]  /*2780*/  @P3 STG.E.U16 desc[UR36][R6.64+0x12], R2 ;  /* 0x0000120206003986 */ /* 0x0001e2000c101524 */
[----:B------:R-:W-:Y:S05]  /*2790*/  @!P1 BRA `(.L_x_43) ;  /* 0x0000000000049947 */ /* 0x000fea0003800000 */
[----:B------:R0:W5:Y:S02]  /*27a0*/  LDG.E.LTC128B.U16 R19, desc[UR36][R8.64+0x10] ;  /* 0x0000102408137981 */ /* 0x000164000c1e1520 */
.L_x_43:
[----:B------:R-:W-:Y:S05]  /*27b0*/  BSYNC B1 ;  /* 0x0000000000017941 */ /* 0x000fea0003800000 */
.L_x_42:
[----:B0----5:R-:W-:Y:S01]  /*27c0*/  HADD2.F32 R2, -RZ, R19.H0_H0 ;  /* 0x20000013ff027230 */ /* 0x021fe20000004100 */
[----:B------:R-:W-:Y:S01]  /*27d0*/  ISETP.GT.AND P0, PT, R0, 0x8, P0 ;  /* 0x000000080000780c */ /* 0x000fe20000704270 */
[----:B------:R-:W-:Y:S03]  /*27e0*/  BSSY B1, `(.L_x_44) ;  /* 0x0000007000017945 */ /* 0x000fe60003800000 */
[----:B---3--:R-:W-:-:S04]  /*27f0*/  FMUL R13, R2, R57 ;  /* 0x00000039020d7220 */ /* 0x008fc80000400000 */
[----:B------:R-:W-:-:S05]  /*2800*/  FFMA R13, R30, R56, R13 ;  /* 0x000000381e0d7223 */ /* 0x000fca000000000d */
[----:B------:R-:W-:-:S05]  /*2810*/  F2FP.F16.F32.PACK_AB R13, RZ, R13 ;  /* 0x0000000dff0d723e */ /* 0x000fca00000000ff */
[----:B------:R0:W-:Y:S01]  /*2820*/  @P1 STG.E.U16 desc[UR36][R10.64+0x10], R13 ;  /* 0x0000100d0a001986 */ /* 0x0001e2000c101524 */
[----:B------:R-:W-:Y:S05]  /*2830*/  @!P0 BRA `(.L_x_45) ;  /* 0x0000000000048947 */ /* 0x000fea0003800000 */
[----:B------:R3:W5:Y:S02]  /*2840*/  LDG.E.LTC128B.U16 R19, desc[UR36][R8.64+0x12] ;  /* 0x0000122408137981 */ /* 0x000764000c1e1520 */
.L_x_45:
[----:B------:R-:W-:Y:S05]  /*2850*/  BSYNC B1 ;  /* 0x0000000000017941 */ /* 0x000fea0003800000 */
.L_x_44:
        /* <DEDUP_REMOVED lines=10> */
.L_x_47:
[----:B------:R-:W-:Y:S05]  /*2900*/  BSYNC B1 ;  /* 0x0000000000017941 */ /* 0x000fea0003800000 */
.L_x_46:
[----:B0----5:R-:W-:Y:S01]  /*2910*/  HADD2.F32 R2, -RZ, R19.H0_H0 ;  /* 0x20000013ff027230 */ /* 0x021fe20000004100 */
        /* <DEDUP_REMOVED lines=9> */
.L_x_49:
[----:B------:R-:W-:Y:S05]  /*29b0*/  BSYNC B1 ;  /* 0x0000000000017941 */ /* 0x000fea0003800000 */
.L_x_48:
        /* <DEDUP_REMOVED lines=9> */
.L_x_51:
[----:B------:R-:W-:Y:S05]  /*2a50*/  BSYNC B1 ;  /* 0x0000000000017941 */ /* 0x000fea0003800000 */
.L_x_50:
[----:B0----5:R-:W-:Y:S01]  /*2a60*/  HADD2.F32 R2, -RZ, R19.H0_H0 ;  /* 0x20000013ff027230 */ /* 0x021fe20000004100 */
        /* <DEDUP_REMOVED lines=8> */
.L_x_53:
[----:B------:R-:W-:Y:S05]  /*2af0*/  BSYNC B1 ;  /* 0x0000000000017941 */ /* 0x000fea0003800000 */
.L_x_52:
        /* <DEDUP_REMOVED lines=10> */
.L_x_55:
[----:B------:R-:W-:Y:S05]  /*2ba0*/  BSYNC B1 ;  /* 0x0000000000017941 */ /* 0x000fea0003800000 */
.L_x_54:
        /* <DEDUP_REMOVED lines=10> */
.L_x_57:
[----:B------:R-:W-:Y:S05]  /*2c50*/  BSYNC B1 ;  /* 0x0000000000017941 */ /* 0x000fea0003800000 */
.L_x_56:
        /* <DEDUP_REMOVED lines=9> */
.L_x_59:
[----:B------:R-:W-:Y:S05]  /*2cf0*/  BSYNC B1 ;  /* 0x0000000000017941 */ /* 0x000fea0003800000 */
.L_x_58:
        /* <DEDUP_REMOVED lines=9> */
.L_x_61:
[----:B------:R-:W-:Y:S05]  /*2d90*/  BSYNC B1 ;  /* 0x0000000000017941 */ /* 0x000fea0003800000 */
.L_x_60:
        /* <DEDUP_REMOVED lines=10> */
.L_x_63:
[----:B------:R-:W-:Y:S05]  /*2e40*/  BSYNC B1 ;  /* 0x0000000000017941 */ /* 0x000fea0003800000 */
.L_x_62:
        /* <DEDUP_REMOVED lines=10> */
.L_x_65:
[----:B------:R-:W-:Y:S05]  /*2ef0*/  BSYNC B1 ;  /* 0x0000000000017941 */ /* 0x000fea0003800000 */
.L_x_64:
        /* <DEDUP_REMOVED lines=9> */
.L_x_67:
[----:B------:R-:W-:Y:S05]  /*2f90*/  BSYNC B1 ;  /* 0x0000000000017941 */ /* 0x000fea0003800000 */
.L_x_66:
        /* <DEDUP_REMOVED lines=9> */
.L_x_69:
[----:B------:R-:W-:Y:S05]  /*3030*/  BSYNC B1 ;  /* 0x0000000000017941 */ /* 0x000fea0003800000 */
.L_x_68:
        /* <DEDUP_REMOVED lines=10> */
.L_x_71:
[----:B------:R-:W-:Y:S05]  /*30e0*/  BSYNC B1 ;  /* 0x0000000000017941 */ /* 0x000fea0003800000 */
.L_x_70:
        /* <DEDUP_REMOVED lines=10> */
.L_x_73:
[----:B------:R-:W-:Y:S05]  /*3190*/  BSYNC B1 ;  /* 0x0000000000017941 */ /* 0x000fea0003800000 */
.L_x_72:
        /* <DEDUP_REMOVED lines=9> */
.L_x_75:
[----:B------:R-:W-:Y:S05]  /*3230*/  BSYNC B1 ;  /* 0x0000000000017941 */ /* 0x000fea0003800000 */
.L_x_74:
        /* <DEDUP_REMOVED lines=9> */
.L_x_77:
[----:B------:R-:W-:Y:S05]  /*32d0*/  BSYNC B1 ;  /* 0x0000000000017941 */ /* 0x000fea0003800000 */
.L_x_76:
        /* <DEDUP_REMOVED lines=10> */
.L_x_79:
[----:B------:R-:W-:Y:S05]  /*3380*/  BSYNC B1 ;  /* 0x0000000000017941 */ /* 0x000fea0003800000 */
.L_x_78:
        /* <DEDUP_REMOVED lines=10> */
.L_x_81:
[----:B------:R-:W-:Y:S05]  /*3430*/  BSYNC B1 ;  /* 0x0000000000017941 */ /* 0x000fea0003800000 */
.L_x_80:
        /* <DEDUP_REMOVED lines=9> */
.L_x_83:
[----:B------:R-:W-:Y:S05]  /*34d0*/  BSYNC B1 ;  /* 0x0000000000017941 */ /* 0x000fea0003800000 */
.L_x_82:
        /* <DEDUP_REMOVED lines=9> */
.L_x_85:
[----:B------:R-:W-:Y:S05]  /*3570*/  BSYNC B1 ;  /* 0x0000000000017941 */ /* 0x000fea0003800000 */
.L_x_84:
        /* <DEDUP_REMOVED lines=10> */
.L_x_87:
[----:B------:R-:W-:Y:S05]  /*3620*/  BSYNC B1 ;  /* 0x0000000000017941 */ /* 0x000fea0003800000 */
.L_x_86:
[----:B0----5:R-:W-:Y:S01]  /*3630*/  HADD2.F32 R2, -RZ, R19.H0_H0 ;  /* 0x20000013ff027230 */ /* 0x021fe20000004100 */
[----:B------:R-:W-:Y:S01]  /*3640*/  ISETP.GT.AND P0, PT, R3, 0x39, PT ;  /* 0x000000390300780c */ /* 0x000fe20003f04270 */
[----:B------:R-:W-:Y:S01]  /*3650*/  @P2 IMAD.MOV.U32 R3, RZ, RZ, R7 ;  /* 0x000000ffff032224 */ /* 0x000fe200078e0007 */
[----:B------:R-:W-:Y:S02]  /*3660*/  BSSY B1, `(.L_x_88) ;  /* 0x0000009000017945 */ /* 0x000fe40003800000 */
[----:B------:R-:W-:Y:S01]  /*3670*/  FMUL R13, R2, R57 ;  /* 0x00000039020d7220 */ /* 0x000fe20000400000 */
[----:B------:R-:W-:Y:S01]  /*3680*/  @P2 IMAD.MOV.U32 R2, RZ, RZ, R6 ;  /* 0x000000ffff022224 */ /* 0x000fe200078e0006 */
[----:B------:R-:W-:Y:S02]  /*3690*/  ISETP.GT.AND P3, PT, R0, RZ, P0 ;  /* 0x000000ff0000720c */ /* 0x000fe40000764270 */
[----:B------:R-:W-:-:S05]  /*36a0*/  FFMA R13, R52, R56, R13 ;  /* 0x00000038340d7223 */ /* 0x000fca000000000d */
[----:B------:R-:W-:-:S05]  /*36b0*/  F2FP.F16.F32.PACK_AB R13, RZ, R13 ;  /* 0x0000000dff0d723e */ /* 0x000fca00000000ff */
[----:B------:R0:W-:Y:S01]  /*36c0*/  @P2 STG.E.U16 desc[UR36][R2.64+0x70], R13 ;  /* 0x0000700d02002986 */ /* 0x0001e2000c101524 */
[----:B------:R-:W-:Y:S05]  /*36d0*/  @!P3 BRA `(.L_x_89) ;  /* 0x000000000004b947 */ /* 0x000fea0003800000 */
[----:B------:R0:W5:Y:S02]  /*36e0*/  LDG.E.LTC128B.U16 R19, desc[UR36][R4.64+0x72] ;  /* 0x0000722404137981 */ /* 0x000164000c1e1520 */
.L_x_89:
[----:B------:R-:W-:Y:S05]  /*36f0*/  BSYNC B1 ;  /* 0x0000000000017941 */ /* 0x000fea0003800000 */
.L_x_88:
        /* <DEDUP_REMOVED lines=9> */
.L_x_91:
[----:B------:R-:W-:Y:S05]  /*3790*/  BSYNC B1 ;  /* 0x0000000000017941 */ /* 0x000fea0003800000 */
.L_x_90:
[----:B0----5:R-:W-:Y:S01]  /*37a0*/  HADD2.F32 R2, -RZ, R19.H0_H0 ;  /* 0x20000013ff027230 */ /* 0x021fe20000004100 */
[----:B------:R-:W-:Y:S01]  /*37b0*/  ISETP.GT.AND P0, PT, R0, 0x8, P0 ;  /* 0x000000080000780c */ /* 0x000fe20000704270 */
[----:B------:R-:W-:Y:S03]  /*37c0*/  BSSY B1, `(.L_x_92) ;  /* 0x000000a000017945 */ /* 0x000fe60003800000 */
[----:B------:R-:W-:Y:S01]  /*37d0*/  FMUL R3, R2, R57 ;  /* 0x0000003902037220 */ /* 0x000fe20000400000 */
[----:B------:R-:W-:-:S03]  /*37e0*/  @P1 IMAD.MOV.U32 R2, RZ, RZ, R10 ;  /* 0x000000ffff021224 */ /* 0x000fc600078e000a */
[----:B------:R-:W-:-:S05]  /*37f0*/  FFMA R3, R54, R56, R3 ;  /* 0x0000003836037223 */ /* 0x000fca0000000003 */
[----:B------:R-:W-:-:S04]  /*3800*/  F2FP.F16.F32.PACK_AB R3, RZ, R3 ;  /* 0x00000003ff03723e */ /* 0x000fc800000000ff */
[----:B----4-:R-:W-:Y:S01]  /*3810*/  PRMT R4, R3, 0x7610, R4 ;  /* 0x0000761003047816 */ /* 0x010fe20000000004 */
[----:B------:R-:W-:-:S05]  /*3820*/  @P1 IMAD.MOV.U32 R3, RZ, RZ, R11 ;  /* 0x000000ffff031224 */ /* 0x000fca00078e000b */
[----:B------:R0:W-:Y:S01]  /*3830*/  @P1 STG.E.U16 desc[UR36][R2.64+0x70], R4 ;  /* 0x0000700402001986 */ /* 0x0001e2000c101524 */
[----:B------:R-:W-:Y:S05]  /*3840*/  @!P0 BRA `(.L_x_93) ;  /* 0x0000000000048947 */ /* 0x000fea0003800000 */
[----:B------:R4:W5:Y:S02]  /*3850*/  LDG.E.LTC128B.U16 R19, desc[UR36][R8.64+0x72] ;  /* 0x0000722408137981 */ /* 0x000964000c1e1520 */
.L_x_93:
[----:B------:R-:W-:Y:S05]  /*3860*/  BSYNC B1 ;  /* 0x0000000000017941 */ /* 0x000fea0003800000 */
.L_x_92:
[----:B------:R-:W-:Y:S05]  /*3870*/  @!P0 BRA `(.L_x_94) ;  /* 0x0000000800a88947 */ /* 0x000fea0003800000 */
[----:B-----5:R-:W-:-:S05]  /*3880*/  HADD2.F32 R0, -RZ, R19.H0_H0 ;  /* 0x20000013ff007230 */ /* 0x020fca0000004100 */
[----:B------:R-:W-:-:S04]  /*3890*/  FMUL R0, R0, R57 ;  /* 0x0000003900007220 */ /* 0x000fc80000400000 */
[----:B------:R-:W-:-:S05]  /*38a0*/  FFMA R0, R55, R56, R0 ;  /* 0x0000003837007223 */ /* 0x000fca0000000000 */
[----:B------:R-:W-:-:S05]  /*38b0*/  F2FP.F16.F32.PACK_AB R0, RZ, R0 ;  /* 0x00000000ff00723e */ /* 0x000fca00000000ff */
[----:B------:R0:W-:Y:S01]  /*38c0*/  STG.E.U16 desc[UR36][R10.64+0x72], R0 ;  /* 0x000072000a007986 */ /* 0x0001e2000c101524 */
[----:B------:R-:W-:Y:S05]  /*38d0*/  BRA `(.L_x_94) ;  /* 0x0000000800907947 */ /* 0x000fea0003800000 */
.L_x_33:
[----:B------:R-:W-:Y:S01]  /*38e0*/  ISETP.GT.AND P0, PT, R3, 0x1, PT ;  /* 0x000000010300780c */ /* 0x000fe20003f04270 */
[----:B------:R-:W-:Y:S01]  /*38f0*/  ULDC.64 UR4, c[0x0][0x5c0] ;  /* 0x0001700000047ab9 */ /* 0x000fe20000000a00 */
[-C--:B------:R-:W-:Y:S01]  /*3900*/  FMUL R24, R24, R56.reuse ;  /* 0x0000003818187220 */ /* 0x080fe20000400000 */
[-C--:B------:R-:W-:Y:S01]  /*3910*/  FMUL R25, R25, R56.reuse ;  /* 0x0000003819197220 */ /* 0x080fe20000400000 */
[----:B------:R-:W-:Y:S01]  /*3920*/  ISETP.GT.AND P3, PT, R0, RZ, P0 ;  /* 0x000000ff0000720c */ /* 0x000fe20000764270 */
[-C--:B------:R-:W-:Y:S01]  /*3930*/  FMUL R26, R26, R56.reuse ;  /* 0x000000381a1a7220 */ /* 0x080fe20000400000 */
[----:B------:R-:W-:Y:S01]  /*3940*/  LEA R4, P4, R68, UR4, 0x1 ;  /* 0x0000000444047c11 */ /* 0x000fe2000f8808ff */
[----:B------:R-:W-:Y:S01]  /*3950*/  FMUL R27, R27, R56 ;  /* 0x000000381b1b7220 */ /* 0x000fe20000400000 */
[----:B------:R-:W-:Y:S01]  /*3960*/  F2FP.F16.F32.PACK_AB R24, RZ, R24 ;  /* 0x00000018ff18723e */ /* 0x000fe200000000ff */
[-C--:B------:R-:W-:Y:S01]  /*3970*/  FMUL R28, R28, R56.reuse ;  /* 0x000000381c1c7220 */ /* 0x080fe20000400000 */
[----:B------:R-:W-:Y:S01]  /*3980*/  LEA.HI.X R5, R68, UR5, R7, 0x1, P4 ;  /* 0x0000000544057c11 */ /* 0x000fe2000a0f0c07 */
[-C--:B------:R-:W-:Y:S01]  /*3990*/  FMUL R29, R29, R56.reuse ;  /* 0x000000381d1d7220 */ /* 0x080fe20000400000 */
[----:B------:R-:W-:Y:S01]  /*39a0*/  F2FP.F16.F32.PACK_AB R25, RZ, R25 ;  /* 0x00000019ff19723e */ /* 0x000fe200000000ff */
[-C--:B------:R-:W-:Y:S01]  /*39b0*/  FMUL R30, R30, R56.reuse ;  /* 0x000000381e1e7220 */ /* 0x080fe20000400000 */
[----:B------:R-:W-:Y:S01]  /*39c0*/  SHF.L.U64.HI R75, R74, 0x4, R75 ;  /* 0x000000044a4b7819 */ /* 0x000fe2000001024b */
[----:B------:R-:W-:Y:S01]  /*39d0*/  @P1 STG.E.U16 desc[UR36][R4.64], R24 ;  /* 0x0000001804001986 */ /* 0x000fe2000c101524 */
[----:B------:R-:W-:Y:S01]  /*39e0*/  ISETP.GT.AND P1, PT, R3, 0x8, PT ;  /* 0x000000080300780c */ /* 0x000fe20003f24270 */
[----:B------:R-:W-:Y:S01]  /*39f0*/  FMUL R31, R31, R56 ;  /* 0x000000381f1f7220 */ /* 0x000fe20000400000 */
[----:B------:R-:W-:Y:S01]  /*3a00*/  ISETP.GT.AND P4, PT, R0, 0x8, P0 ;  /* 0x000000080000780c */ /* 0x000fe20000784270 */
[----:B------:R-:W-:Y:S01]  /*3a10*/  @P3 STG.E.U16 desc[UR36][R4.64+0x2], R25 ;  /* 0x0000021904003986 */ /* 0x000fe2000c101524 */
[----:B------:R-:W-:Y:S01]  /*3a20*/  LEA R6, P3, R74, R4, 0x4 ;  /* 0x000000044a067211 */ /* 0x000fe200078620ff */
[-C--:B------:R-:W-:Y:S01]  /*3a30*/  FMUL R32, R32, R56.reuse ;  /* 0x0000003820207220 */ /* 0x080fe20000400000 */
[C---:B------:R-:W-:Y:S01]  /*3a40*/  ISETP.GT.AND P2, PT, R0.reuse, 0x8, P2 ;  /* 0x000000080000780c */ /* 0x040fe20001744270 */
[-C--:B------:R-:W-:Y:S01]  /*3a50*/  FMUL R33, R33, R56.reuse ;  /* 0x0000003821217220 */ /* 0x080fe20000400000 */
[----:B------:R-:W-:Y:S01]  /*3a60*/  ISETP.GT.AND P0, PT, R3, 0x9, PT ;  /* 0x000000090300780c */ /* 0x000fe20003f04270 */
[----:B------:R-:W-:Y:S01]  /*3a70*/  IMAD.X R7, R75, 0x1, R5, P3 ;  /* 0x000000014b077824 */ /* 0x000fe200018e0605 */
[----:B------:R-:W-:Y:S01]  /*3a80*/  ISETP.GT.AND P5, PT, R0, RZ, P1 ;  /* 0x000000ff0000720c */ /* 0x000fe20000fa4270 */
[-C--:B------:R-:W-:Y:S01]  /*3a90*/  FMUL R34, R34, R56.reuse ;  /* 0x0000003822227220 */ /* 0x080fe20000400000 */
[----:B------:R-:W-:Y:S01]  /*3aa0*/  ISETP.GT.AND P3, PT, R0, RZ, P0 ;  /* 0x000000ff0000720c */ /* 0x000fe20000764270 */
[----:B------:R-:W-:Y:S01]  /*3ab0*/  FMUL R35, R35, R56 ;  /* 0x0000003823237220 */ /* 0x000fe20000400000 */
[----:B------:R-:W-:Y:S01]  /*3ac0*/  F2FP.F16.F32.PACK_AB R26, RZ, R26 ;  /* 0x0000001aff1a723e */ /* 0x000fe200000000ff */
[-C--:B------:R-:W-:Y:S01]  /*3ad0*/  FMUL R36, R36, R56.reuse ;  /* 0x0000003824247220 */ /* 0x080fe20000400000 */
[----:B------:R-:W-:Y:S01]  /*3ae0*/  F2FP.F16.F32.PACK_AB R27, RZ, R27 ;  /* 0x0000001bff1b723e */ /* 0x000fe200000000ff */
[----:B------:R-:W-:Y:S01]  /*3af0*/  FMUL R37, R37, R56 ;  /* 0x0000003825257220 */ /* 0x000fe20000400000 */
[----:B------:R-:W-:Y:S01]  /*3b00*/  F2FP.F16.F32.PACK_AB R28, RZ, R28 ;  /* 0x0000001cff1c723e */ /* 0x000fe200000000ff */
[----:B------:R-:W-:Y:S01]  /*3b10*/  @P2 STG.E.U16 desc[UR36][R6.64], R26 ;  /* 0x0000001a06002986 */ /* 0x000fe2000c101524 */
[----:B------:R-:W-:Y:S01]  /*3b20*/  F2FP.F16.F32.PACK_AB R29, RZ, R29 ;  /* 0x0000001dff1d723e */ /* 0x000fe200000000ff */
[-C--:B------:R-:W-:Y:S01]  /*3b30*/  FMUL R38, R38, R56.reuse ;  /* 0x0000003826267220 */ /* 0x080fe20000400000 */
[C---:B------:R-:W-:Y:S01]  /*3b40*/  ISETP.GT.AND P2, PT, R0.reuse, 0x8, P1 ;  /* 0x000000080000780c */ /* 0x040fe20000f44270 */
[----:B------:R-:W-:Y:S01]  /*3b50*/  @P4 STG.E.U16 desc[UR36][R6.64+0x2], R27 ;  /* 0x0000021b06004986 */ /* 0x000fe2000c101524 */
[----:B------:R-:W-:Y:S01]  /*3b60*/  ISETP.GT.AND P1, PT, R3, 0x10, PT ;  /* 0x000000100300780c */ /* 0x000fe20003f24270 */
[----:B------:R-:W-:Y:S01]  /*3b70*/  FMUL R39, R39, R56 ;  /* 0x0000003827277220 */ /* 0x000fe20000400000 */
[----:B------:R-:W-:Y:S01]  /*3b80*/  F2FP.F16.F32.PACK_AB R30, RZ, R30 ;  /* 0x0000001eff1e723e */ /* 0x000fe200000000ff */
[----:B------:R-:W-:Y:S01]  /*3b90*/  @P5 STG.E.U16 desc[UR36][R4.64+0x10], R28 ;  /* 0x0000101c04005986 */ /* 0x000fe2000c101524 */
[----:B------:R-:W-:Y:S01]  /*3ba0*/  ISETP.GT.AND P4, PT, R0, RZ, P1 ;  /* 0x000000ff0000720c */ /* 0x000fe20000f84270 */
[-C--:B------:R-:W-:Y:S01]  /*3bb0*/  FMUL R40, R40, R56.reuse ;  /* 0x0000003828287220 */ /* 0x080fe20000400000 */
[----:B------:R-:W-:Y:S01]  /*3bc0*/  F2FP.F16.F32.PACK_AB R31, RZ, R31 ;  /* 0x0000001fff1f723e */ /* 0x000fe200000000ff */
[----:B------:R-:W-:Y:S01]  /*3bd0*/  @P3 STG.E.U16 desc[UR36][R4.64+0x12], R29 ;  /* 0x0000121d04003986 */ /* 0x000fe2000c101524 */
[----:B------:R-:W-:Y:S01]  /*3be0*/  ISETP.GT.AND P3, PT, R0, 0x8, P0 ;  /* 0x000000080000780c */ /* 0x000fe20000764270 */
[----:B------:R-:W-:Y:S01]  /*3bf0*/  FMUL R41, R41, R56 ;  /* 0x0000003829297220 */ /* 0x000fe20000400000 */
[----:B------:R-:W-:Y:S01]  /*3c00*/  ISETP.GT.AND P0, PT, R3, 0x11, PT ;  /* 0x000000110300780c */ /* 0x000fe20003f04270 */
[----:B------:R-:W-:Y:S01]  /*3c10*/  @P2 STG.E.U16 desc[UR36][R6.64+0x10], R30 ;  /* 0x0000101e06002986 */ /* 0x000fe2000c101524 */
[----:B------:R-:W-:Y:S01]  /*3c20*/  F2FP.F16.F32.PACK_AB R32, RZ, R32 ;  /* 0x00000020ff20723e */ /* 0x000fe200000000ff */
[-C--:B------:R-:W-:Y:S01]  /*3c30*/  FMUL R42, R42, R56.reuse ;  /* 0x000000382a2a7220 */ /* 0x080fe20000400000 */
[C---:B------:R-:W-:Y:S01]  /*3c40*/  ISETP.GT.AND P5, PT, R0.reuse, RZ, P0 ;  /* 0x000000ff0000720c */ /* 0x040fe200007a4270 */
[-C--:B------:R-:W-:Y:S01]  /*3c50*/  FMUL R43, R43, R56.reuse ;  /* 0x000000382b2b7220 */ /* 0x080fe20000400000 */
[----:B------:R-:W-:Y:S01]  /*3c60*/  ISETP.GT.AND P2, PT, R0, 0x8, P1 ;  /* 0x000000080000780c */ /* 0x000fe20000f44270 */
[-C--:B------:R-:W-:Y:S01]  /*3c70*/  FMUL R44, R44, R56.reuse ;  /* 0x000000382c2c7220 */ /* 0x080fe20000400000 */
[----:B------:R-:W-:Y:S01]  /*3c80*/  ISETP.GT.AND P1, PT, R3, 0x18, PT ;  /* 0x000000180300780c */ /* 0x000fe20003f24270 */
[-C--:B------:R-:W-:Y:S01]  /*3c90*/  FMUL R45, R45, R56.reuse ;  /* 0x000000382d2d7220 */ /* 0x080fe20000400000 */
[----:B------:R-:W-:Y:S01]  /*3ca0*/  F2FP.F16.F32.PACK_AB R33, RZ, R33 ;  /* 0x00000021ff21723e */ /* 0x000fe200000000ff */
[----:B------:R-:W-:Y:S01]  /*3cb0*/  @P3 STG.E.U16 desc[UR36][R6.64+0x12], R31 ;  /* 0x0000121f06003986 */ /* 0x000fe2000c101524 */
[----:B------:R-:W-:Y:S01]  /*3cc0*/  ISETP.GT.AND P3, PT, R0, 0x8, P0 ;  /* 0x000000080000780c */ /* 0x000fe20000764270 */
[-C--:B------:R-:W-:Y:S01]  /*3cd0*/  FMUL R46, R46, R56.reuse ;  /* 0x000000382e2e7220 */ /* 0x080fe20000400000 */
[----:B------:R-:W-:Y:S01]  /*3ce0*/  ISETP.GT.AND P0, PT, R3, 0x19, PT ;  /* 0x000000190300780c */ /* 0x000fe20003f04270 */
[----:B------:R-:W-:Y:S01]  /*3cf0*/  @P4 STG.E.U16 desc[UR36][R4.64+0x20], R32 ;  /* 0x0000202004004986 */ /* 0x000fe2000c101524 */
[C---:B------:R-:W-:Y:S01]  /*3d00*/  ISETP.GT.AND P4, PT, R0.reuse, RZ, P1 ;  /* 0x000000ff0000720c */ /* 0x040fe20000f84270 */
[----:B------:R-:W-:Y:S01]  /*3d10*/  FMUL R47, R47, R56 ;  /* 0x000000382f2f7220 */ /* 0x000fe20000400000 */
[----:B------:R-:W-:Y:S01]  /*3d20*/  F2FP.F16.F32.PACK_AB R34, RZ, R34 ;  /* 0x00000022ff22723e */ /* 0x000fe200000000ff */
[----:B------:R-:W-:Y:S01]  /*3d30*/  @P5 STG.E.U16 desc[UR36][R4.64+0x22], R33 ;  /* 0x0000222104005986 */ /* 0x000fe2000c101524 */
[----:B------:R-:W-:Y:S01]  /*3d40*/  ISETP.GT.AND P5, PT, R0, RZ, P0 ;  /* 0x000000ff0000720c */ /* 0x000fe200007a4270 */
[----:B------:R-:W-:Y:S01]  /*3d50*/  FMUL R48, R48, R56 ;  /* 0x0000003830307220 */ /* 0x000fe20000400000 */
[----:B------:R-:W-:Y:S01]  /*3d60*/  F2FP.F16.F32.PACK_AB R35, RZ, R35 ;  /* 0x00000023ff23723e */ /* 0x000fe200000000ff */
[----:B------:R-:W-:Y:S01]  /*3d70*/  @P2 STG.E.U16 desc[UR36][R6.64+0x20], R34 ;  /* 0x0000202206002986 */ /* 0x000fe2000c101524 */
[----:B------:R-:W-:Y:S01]  /*3d80*/  F2FP.F16.F32.PACK_AB R36, RZ, R36 ;  /* 0x00000024ff24723e */ /* 0x000fe200000000ff */
[-C--:B------:R-:W-:Y:S01]  /*3d90*/  FMUL R49, R49, R56.reuse ;  /* 0x0000003831317220 */ /* 0x080fe20000400000 */
[----:B------:R-:W-:Y:S01]  /*3da0*/  ISETP.GT.AND P2, PT, R0, 0x8, P1 ;  /* 0x000000080000780c */ /* 0x000fe20000f44270 */
[----:B------:R-:W-:Y:S01]  /*3db0*/  @P3 STG.E.U16 desc[UR36][R6.64+0x22], R35 ;  /* 0x0000222306003986 */ /* 0x000fe2000c101524 */
[----:B------:R-:W-:Y:S01]  /*3dc0*/  ISETP.GT.AND P1, PT, R3, 0x20, PT ;  /* 0x000000200300780c */ /* 0x000fe20003f24270 */
[-C--:B------:R-:W-:Y:S01]  /*3dd0*/  FMUL R50, R50, R56.reuse ;  /* 0x0000003832327220 */ /* 0x080fe20000400000 */
[----:B------:R-:W-:Y:S01]  /*3de0*/  F2FP.F16.F32.PACK_AB R37, RZ, R37 ;  /* 0x00000025ff25723e */ /* 0x000fe200000000ff */
[----:B------:R-:W-:Y:S01]  /*3df0*/  @P4 STG.E.U16 desc[UR36][R4.64+0x30], R36 ;  /* 0x0000302404004986 */ /* 0x000fe2000c101524 */
[C---:B------:R-:W-:Y:S01]  /*3e00*/  ISETP.GT.AND P3, PT, R0.reuse, 0x8, P0 ;  /* 0x000000080000780c */ /* 0x040fe20000764270 */
[-C--:B------:R-:W-:Y:S01]  /*3e10*/  FMUL R51, R51, R56.reuse ;  /* 0x0000003833337220 */ /* 0x080fe20000400000 */
[----:B------:R-:W-:Y:S01]  /*3e20*/  ISETP.GT.AND P0, PT, R3, 0x21, PT ;  /* 0x000000210300780c */ /* 0x000fe20003f04270 */
[----:B------:R-:W-:Y:S01]  /*3e30*/  @P5 STG.E.U16 desc[UR36][R4.64+0x32], R37 ;  /* 0x0000322504005986 */ /* 0x000fe2000c101524 */
        /* <DEDUP_REMOVED lines=10> */
[----:B------:R-:W-:-:S02]  /*3ee0*/  F2FP.F16.F32.PACK_AB R41, RZ, R41 ;  /* 0x00000029ff29723e */ /* 0x000fc400000000ff */
[C---:B------:R-:W-:Y:S01]  /*3ef0*/  ISETP.GT.AND P1, PT, R0.reuse, 0x8, P1 ;  /* 0x000000080000780c */ /* 0x040fe20000f24270 */
[----:B------:R-:W-:Y:S01]  /*3f00*/  @P3 STG.E.U16 desc[UR36][R6.64+0x32], R39 ;  /* 0x0000322706003986 */ /* 0x000fe2000c101524 */
[C---:B------:R-:W-:Y:S02]  /*3f10*/  ISETP.GT.AND P2, PT, R0.reuse, 0x8, P0 ;  /* 0x000000080000780c */ /* 0x040fe40000744270 */
[C---:B------:R-:W-:Y:S01]  /*3f20*/  ISETP.GT.AND P0, PT, R3.reuse, 0x29, PT ;  /* 0x000000290300780c */ /* 0x040fe20003f04270 */
[----:B------:R-:W-:Y:S01]  /*3f30*/  @P4 STG.E.U16 desc[UR36][R4.64+0x40], R40 ;  /* 0x0000402804004986 */ /* 0x000fe2000c101524 */
[----:B------:R-:W-:Y:S02]  /*3f40*/  ISETP.GT.AND P4, PT, R3, 0x28, PT ;  /* 0x000000280300780c */ /* 0x000fe40003f84270 */
[----:B------:R-:W-:Y:S01]  /*3f50*/  F2FP.F16.F32.PACK_AB R42, RZ, R42 ;  /* 0x0000002aff2a723e */ /* 0x000fe200000000ff */
[----:B------:R-:W-:Y:S01]  /*3f60*/  @P5 STG.E.U16 desc[UR36][R4.64+0x42], R41 ;  /* 0x0000422904005986 */ /* 0x000fe2000c101524 */
[----:B------:R-:W-:-:S02]  /*3f70*/  ISETP.GT.AND P5, PT, R0, RZ, P4 ;  /* 0x000000ff0000720c */ /* 0x000fc400027a4270 */
[C---:B------:R-:W-:Y:S01]  /*3f80*/  ISETP.GT.AND P3, PT, R0.reuse, RZ, P0 ;  /* 0x000000ff0000720c */ /* 0x040fe20000764270 */
[----:B------:R-:W-:Y:S01]  /*3f90*/  @P1 STG.E.U16 desc[UR36][R6.64+0x40], R42 ;  /* 0x0000402a06001986 */ /* 0x000fe2000c101524 */
[----:B------:R-:W-:Y:S02]  /*3fa0*/  F2FP.F16.F32.PACK_AB R43, RZ, R43 ;  /* 0x0000002bff2b723e */ /* 0x000fe400000000ff */
[----:B------:R-:W-:Y:S02]  /*3fb0*/  F2FP.F16.F32.PACK_AB R44, RZ, R44 ;  /* 0x0000002cff2c723e */ /* 0x000fe400000000ff */
[C---:B------:R-:W-:Y:S01]  /*3fc0*/  ISETP.GT.AND P4, PT, R0.reuse, 0x8, P4 ;  /* 0x000000080000780c */ /* 0x040fe20002784270 */
[----:B------:R-:W-:Y:S01]  /*3fd0*/  @P2 STG.E.U16 desc[UR36][R6.64+0x42], R43 ;  /* 0x0000422b06002986 */ /* 0x000fe2000c101524 */
[----:B------:R-:W-:Y:S02]  /*3fe0*/  F2FP.F16.F32.PACK_AB R45, RZ, R45 ;  /* 0x0000002dff2d723e */ /* 0x000fe400000000ff */
[----:B------:R-:W-:Y:S01]  /*3ff0*/  ISETP.GT.AND P2, PT, R3, 0x31, PT ;  /* 0x000000310300780c */ /* 0x000fe20003f44270 */
[----:B------:R-:W-:Y:S01]  /*4000*/  @P5 STG.E.U16 desc[UR36][R4.64+0x50], R44 ;  /* 0x0000502c04005986 */ /* 0x000fe2000c101524 */
[----:B------:R-:W-:-:S02]  /*4010*/  ISETP.GT.AND P5, PT, R0, 0x8, P0 ;  /* 0x000000080000780c */ /* 0x000fc400007a4270 */
[C---:B------:R-:W-:Y:S01]  /*4020*/  ISETP.GT.AND P1, PT, R3.reuse, 0x38, PT ;  /* 0x000000380300780c */ /* 0x040fe20003f24270 */
[----:B------:R-:W-:Y:S01]  /*4030*/  @P3 STG.E.U16 desc[UR36][R4.64+0x52], R45 ;  /* 0x0000522d04003986 */ /* 0x000fe2000c101524 */
[C---:B------:R-:W-:Y:S02]  /*4040*/  ISETP.GT.AND P3, PT, R3.reuse, 0x30, PT ;  /* 0x000000300300780c */ /* 0x040fe40003f64270 */
[----:B------:R-:W-:Y:S01]  /*4050*/  ISETP.GT.AND P0, PT, R3, 0x39, PT ;  /* 0x000000390300780c */ /* 0x000fe20003f04270 */
[----:B------:R-:W-:Y:S01]  /*4060*/  @P4 IMAD.MOV.U32 R2, RZ, RZ, R6 ;  /* 0x000000ffff024224 */ /* 0x000fe200078e0006 */
[----:B------:R-:W-:Y:S01]  /*4070*/  F2FP.F16.F32.PACK_AB R46, RZ, R46 ;  /* 0x0000002eff2e723e */ /* 0x000fe200000000ff */
[----:B------:R-:W-:Y:S01]  /*4080*/  @P4 IMAD.MOV.U32 R3, RZ, RZ, R7 ;  /* 0x000000ffff034224 */ /* 0x000fe200078e0007 */
[----:B------:R-:W-:Y:S02]  /*4090*/  F2FP.F16.F32.PACK_AB R47, RZ, R47 ;  /* 0x0000002fff2f723e */ /* 0x000fe400000000ff */
[----:B------:R-:W-:-:S02]  /*40a0*/  F2FP.F16.F32.PACK_AB R48, RZ, R48 ;  /* 0x00000030ff30723e */ /* 0x000fc400000000ff */
[----:B------:R1:W-:Y:S01]  /*40b0*/  @P4 STG.E.U16 desc[UR36][R2.64+0x50], R46 ;  /* 0x0000502e02004986 */ /* 0x0003e2000c101524 */
[C---:B------:R-:W-:Y:S02]  /*40c0*/  ISETP.GT.AND P4, PT, R0.reuse, RZ, P2 ;  /* 0x000000ff0000720c */ /* 0x040fe40001784270 */
[----:B------:R-:W-:Y:S02]  /*40d0*/  F2FP.F16.F32.PACK_AB R49, RZ, R49 ;  /* 0x00000031ff31723e */ /* 0x000fe400000000ff */
[----:B------:R-:W-:Y:S02]  /*40e0*/  ISETP.GT.AND P2, PT, R0, 0x8, P2 ;  /* 0x000000080000780c */ /* 0x000fe40001744270 */
[----:B------:R-:W-:Y:S02]  /*40f0*/  F2FP.F16.F32.PACK_AB R50, RZ, R50 ;  /* 0x00000032ff32723e */ /* 0x000fe400000000ff */
[----:B------:R-:W-:Y:S02]  /*4100*/  F2FP.F16.F32.PACK_AB R51, RZ, R51 ;  /* 0x00000033ff33723e */ /* 0x000fe400000000ff */
[----:B------:R-:W-:Y:S01]  /*4110*/  F2FP.F16.F32.PACK_AB R52, RZ, R52 ;  /* 0x00000034ff34723e */ /* 0x000fe200000000ff */
[----:B-1----:R-:W-:Y:S01]  /*4120*/  @P5 IMAD.MOV.U32 R2, RZ, RZ, R6 ;  /* 0x000000ffff025224 */ /* 0x002fe200078e0006 */
[----:B------:R-:W-:Y:S01]  /*4130*/  F2FP.F16.F32.PACK_AB R53, RZ, R53 ;  /* 0x00000035ff35723e */ /* 0x000fe200000000ff */
[----:B------:R-:W-:Y:S01]  /*4140*/  @P5 IMAD.MOV.U32 R3, RZ, RZ, R7 ;  /* 0x000000ffff035224 */ /* 0x000fe200078e0007 */
[----:B------:R-:W-:-:S02]  /*4150*/  F2FP.F16.F32.PACK_AB R54, RZ, R54 ;  /* 0x00000036ff36723e */ /* 0x000fc400000000ff */
[----:B------:R-:W-:Y:S02]  /*4160*/  F2FP.F16.F32.PACK_AB R55, RZ, R55 ;  /* 0x00000037ff37723e */ /* 0x000fe400000000ff */
[----:B------:R1:W-:Y:S01]  /*4170*/  @P5 STG.E.U16 desc[UR36][R2.64+0x52], R47 ;  /* 0x0000522f02005986 */ /* 0x0003e2000c101524 */
[C---:B------:R-:W-:Y:S02]  /*4180*/  ISETP.GT.AND P5, PT, R0.reuse, RZ, P3 ;  /* 0x000000ff0000720c */ /* 0x040fe40001fa4270 */
[----:B------:R-:W-:-:S11]  /*4190*/  ISETP.GT.AND P3, PT, R0, 0x8, P3 ;  /* 0x000000080000780c */ /* 0x000fd60001f64270 */
[----:B-1----:R-:W-:Y:S02]  /*41a0*/  @P5 IMAD.MOV.U32 R2, RZ, RZ, R4 ;  /* 0x000000ffff025224 */ /* 0x002fe400078e0004 */
[----:B------:R-:W-:-:S05]  /*41b0*/  @P5 IMAD.MOV.U32 R3, RZ, RZ, R5 ;  /* 0x000000ffff035224 */ /* 0x000fca00078e0005 */
[----:B------:R1:W-:Y:S01]  /*41c0*/  @P5 STG.E.U16 desc[UR36][R2.64+0x60], R48 ;  /* 0x0000603002005986 */ /* 0x0003e2000c101524 */
[C---:B------:R-:W-:Y:S02]  /*41d0*/  ISETP.GT.AND P5, PT, R0.reuse, RZ, P0 ;  /* 0x000000ff0000720c */ /* 0x040fe400007a4270 */
[----:B------:R-:W-:Y:S01]  /*41e0*/  ISETP.GT.AND P0, PT, R0, 0x8, P0 ;  /* 0x000000080000780c */ /* 0x000fe20000704270 */
[----:B-1----:R-:W-:Y:S02]  /*41f0*/  @P4 IMAD.MOV.U32 R2, RZ, RZ, R4 ;  /* 0x000000ffff024224 */ /* 0x002fe400078e0004 */
[----:B------:R-:W-:-:S05]  /*4200*/  @P4 IMAD.MOV.U32 R3, RZ, RZ, R5 ;  /* 0x000000ffff034224 */ /* 0x000fca00078e0005 */
[----:B------:R1:W-:Y:S01]  /*4210*/  @P4 STG.E.U16 desc[UR36][R2.64+0x62], R49 ;  /* 0x0000623102004986 */ /* 0x0003e2000c101524 */
[C---:B------:R-:W-:Y:S02]  /*4220*/  ISETP.GT.AND P4, PT, R0.reuse, RZ, P1 ;  /* 0x000000ff0000720c */ /* 0x040fe40000f84270 */
[----:B------:R-:W-:Y:S01]  /*4230*/  ISETP.GT.AND P1, PT, R0, 0x8, P1 ;  /* 0x000000080000780c */ /* 0x000fe20000f24270 */
[----:B-1----:R-:W-:Y:S02]  /*4240*/  @P3 IMAD.MOV.U32 R2, RZ, RZ, R6 ;  /* 0x000000ffff023224 */ /* 0x002fe400078e0006 */
[----:B------:R-:W-:-:S05]  /*4250*/  @P3 IMAD.MOV.U32 R3, RZ, RZ, R7 ;  /* 0x000000ffff033224 */ /* 0x000fca00078e0007 */
[----:B------:R1:W-:Y:S02]  /*4260*/  @P3 STG.E.U16 desc[UR36][R2.64+0x60], R50 ;  /* 0x0000603202003986 */ /* 0x0003e4000c101524 */
[----:B-1----:R-:W-:Y:S02]  /*4270*/  @P2 IMAD.MOV.U32 R2, RZ, RZ, R6 ;  /* 0x000000ffff022224 */ /* 0x002fe400078e0006 */
[----:B------:R-:W-:-:S05]  /*4280*/  @P2 IMAD.MOV.U32 R3, RZ, RZ, R7 ;  /* 0x000000ffff032224 */ /* 0x000fca00078e0007 */
[----:B------:R1:W-:Y:S02]  /*4290*/  @P2 STG.E.U16 desc[UR36][R2.64+0x62], R51 ;  /* 0x0000623302002986 */ /* 0x0003e4000c101524 */
[----:B-1----:R-:W-:Y:S02]  /*42a0*/  @P4 IMAD.MOV.U32 R2, RZ, RZ, R4 ;  /* 0x000000ffff024224 */ /* 0x002fe400078e0004 */
[----:B------:R-:W-:-:S05]  /*42b0*/  @P4 IMAD.MOV.U32 R3, RZ, RZ, R5 ;  /* 0x000000ffff034224 */ /* 0x000fca00078e0005 */
[----:B------:R1:W-:Y:S04]  /*42c0*/  @P4 STG.E.U16 desc[UR36][R2.64+0x70], R52 ;  /* 0x0000703402004986 */ /* 0x0003e8000c101524 */
[----:B------:R2:W-:Y:S01]  /*42d0*/  @P5 STG.E.U16 desc[UR36][R4.64+0x72], R53 ;  /* 0x0000723504005986 */ /* 0x0005e2000c101524 */
[----:B-1----:R-:W-:Y:S02]  /*42e0*/  @P1 IMAD.MOV.U32 R2, RZ, RZ, R6 ;  /* 0x000000ffff021224 */ /* 0x002fe400078e0006 */
[----:B------:R-:W-:-:S05]  /*42f0*/  @P1 IMAD.MOV.U32 R3, RZ, RZ, R7 ;  /* 0x000000ffff031224 */ /* 0x000fca00078e0007 */
[----:B------:R2:W-:Y:S04]  /*4300*/  @P1 STG.E.U16 desc[UR36][R2.64+0x70], R54 ;  /* 0x0000703602001986 */ /* 0x0005e8000c101524 */
[----:B------:R2:W-:Y:S02]  /*4310*/  @P0 STG.E.U16 desc[UR36][R6.64+0x72], R55 ;  /* 0x0000723706000986 */ /* 0x0005e4000c101524 */
.L_x_94:
[----:B------:R-:W-:Y:S05]  /*4320*/  BSYNC B0 ;  /* 0x0000000000007941 */ /* 0x000fea0003800000 */
.L_x_32:
[----:B0-2---:R-:W2:Y:S01]  /*4330*/  LDL.64 R2, [R1] ;  /* 0x0000000001027983 */ /* 0x005ea20000100a00 */
[----:B------:R-:W-:Y:S01]  /*4340*/  ULDC.64 UR4, c[0x0][0x650] ;  /* 0x0001940000047ab9 */ /* 0x000fe20000000a00 */
[----:B------:R0:W-:Y:S01]  /*4350*/  SYNCS.ARRIVE.TRANS64.A1T0 RZ, [R64+UR47], RZ ;  /* 0x000000ff40ff79a7 */ /* 0x0001e2000810002f */
[----:B------:R-:W-:Y:S01]  /*4360*/  PRMT R0, RZ, 0x7610, R0 ;  /* 0x00007610ff007816 */ /* 0x000fe20000000000 */
[----:B-----5:R-:W-:Y:S02]  /*4370*/  IMAD.MOV.U32 R19, RZ, RZ, -0x1 ;  /* 0xffffffffff137424 */ /* 0x020fe400078e00ff */
[----:B------:R-:W-:Y:S01]  /*4380*/  IMAD.MOV.U32 R22, RZ, RZ, -0x1 ;  /* 0xffffffffff167424 */ /* 0x000fe200078e00ff */
[----:B--2---:R-:W-:-:S04]  /*4390*/  LEA R18, P0, R2, R18, 0x1 ;  /* 0x0000001202127211 */ /* 0x004fc800078008ff */
[----:B------:R-:W-:Y:S01]  /*43a0*/  LEA.HI.X R17, R2, R17, R23, 0x1, P0 ;  /* 0x0000001102117211 */ /* 0x000fe200000f0c17 */
[----:B------:R-:W-:Y:S01]  /*43b0*/  IMAD.MOV.U32 R2, RZ, RZ, -0x1 ;  /* 0xffffffffff027424 */ /* 0x000fe200078e00ff */
[----:B------:R-:W-:-:S04]  /*43c0*/  ISETP.GE.U32.AND P0, PT, R18, UR4, PT ;  /* 0x0000000412007c0c */ /* 0x000fc8000bf06070 */
[----:B------:R-:W-:-:S13]  /*43d0*/  ISETP.GE.U32.AND.EX P0, PT, R17, UR5, PT, P0 ;  /* 0x0000000511007c0c */ /* 0x000fda000bf06100 */
[----:B0-----:R-:W-:Y:S05]  /*43e0*/  @P0 BRA `(.L_x_95) ;  /* 0x0000000400700947 */ /* 0x001fea0003800000 */
[----:B-1----:R-:W0:Y:S01]  /*43f0*/  S2R R10, SR_CTAID.X ;  /* 0x00000000000a7919 */ /* 0x002e220000002500 */
[----:B---34-:R-:W1:Y:S01]  /*4400*/  LDC.64 R8, c[0x0][0x628] ;  /* 0x00018a00ff087b82 */ /* 0x018e620000000a00 */
[----:B------:R-:W-:Y:S01]  /*4410*/  ULDC UR4, c[0x0][0x150] ;  /* 0x0000540000047ab9 */ /* 0x000fe20000000800 */
[----:B------:R-:W-:Y:S01]  /*4420*/  IMAD.MOV.U32 R6, RZ, RZ, R18 ;  /* 0x000000ffff067224 */ /* 0x000fe200078e0012 */
[----:B------:R-:W2:Y:S01]  /*4430*/  S2R R20, SR_CTAID.Y ;  /* 0x0000000000147919 */ /* 0x000ea20000002600 */
[----:B------:R-:W-:-:S04]  /*4440*/  IMAD.MOV.U32 R7, RZ, RZ, R17 ;  /* 0x000000ffff077224 */ /* 0x000fc800078e0011 */
[----:B------:R-:W3:Y:S08]  /*4450*/  LDC R15, c[0x0][0x144] ;  /* 0x00005100ff0f7b82 */ /* 0x000ef00000000800 */
[----:B------:R-:W4:Y:S08]  /*4460*/  LDC R0, c[0x0][0x630] ;  /* 0x00018c00ff007b82 */ /* 0x000f300000000800 */
[----:B------:R-:W2:Y:S01]  /*4470*/  LDC.64 R12, c[0x0][0x620] ;  /* 0x00018800ff0c7b82 */ /* 0x000ea20000000a00 */
[----:B-1----:R-:W-:-:S04]  /*4480*/  ISETP.NE.U32.AND P0, PT, R8, RZ, PT ;  /* 0x000000ff0800720c */ /* 0x002fc80003f05070 */
[----:B------:R-:W-:Y:S02]  /*4490*/  ISETP.NE.AND.EX P0, PT, R9, RZ, PT, P0 ;  /* 0x000000ff0900720c */ /* 0x000fe40003f05300 */
[----:B0-----:R-:W-:-:S05]  /*44a0*/  I2FP.F32.U32 R2, R10 ;  /* 0x0000000a00027245 */ /* 0x001fca0000201000 */
[----:B------:R-:W-:-:S04]  /*44b0*/  FMUL R2, R2, UR4 ;  /* 0x0000000402027c20 */ /* 0x000fc80008400000 */
[----:B------:R0:W1:Y:S02]  /*44c0*/  F2I.U32.TRUNC.NTZ R14, R2 ;  /* 0x00000002000e7305 */ /* 0x000064000020f000 */
[----:B---34-:R-:W-:Y:S05]  /*44d0*/  @!P0 BRA `(.L_x_96) ;  /* 0x0000000000288947 */ /* 0x018fea0003800000 */
[----:B------:R-:W3:Y:S02]  /*44e0*/  LDC R3, c[0x0][0x634] ;  /* 0x00018d00ff037b82 */ /* 0x000ee40000000800 */
[----:B---3--:R-:W-:-:S05]  /*44f0*/  IADD3 R7, P0, R18, R3, RZ ;  /* 0x0000000312077210 */ /* 0x008fca0007f1e0ff */
[----:B------:R-:W-:-:S04]  /*4500*/  IMAD.X R11, RZ, RZ, R17, P0 ;  /* 0x000000ffff0b7224 */ /* 0x000fc800000e0611 */
[----:B0-----:R-:W-:-:S04]  /*4510*/  IMAD.WIDE.U32 R2, R11, R8, RZ ;  /* 0x000000080b027225 */ /* 0x001fc800078e00ff */
[----:B------:R-:W-:-:S04]  /*4520*/  IMAD.WIDE.U32 R4, P0, R7, R9, R2 ;  /* 0x0000000907047225 */ /* 0x000fc80007800002 */
[----:B------:R-:W-:-:S04]  /*4530*/  IMAD.WIDE.U32 R2, R7, R8, RZ ;  /* 0x0000000807027225 */ /* 0x000fc800078e00ff */
[----:B------:R-:W-:Y:S01]  /*4540*/  IMAD.X R7, RZ, RZ, RZ, P0 ;  /* 0x000000ffff077224 */ /* 0x000fe200000e06ff */
[----:B------:R-:W-:Y:S01]  /*4550*/  IADD3 RZ, P0, R3, R4, RZ ;  /* 0x0000000403ff7210 */ /* 0x000fe20007f1e0ff */
[----:B------:R-:W-:-:S04]  /*4560*/  IMAD.MOV.U32 R6, RZ, RZ, R5 ;  /* 0x000000ffff067224 */ /* 0x000fc800078e0005 */
[----:B------:R-:W-:-:S08]  /*4570*/  IMAD.WIDE.U32.X R6, R11, R9, R6, P0 ;  /* 0x000000090b067225 */ /* 0x000fd000000e0406 */
.L_x_96:
[----:B------:R-:W3:Y:S01]  /*4580*/  LDC.64 R26, c[0x0][0x640] ;  /* 0x00019000ff1a7b82 */ /* 0x000ee20000000a00 */
[-C--:B------:R-:W-:Y:S01]  /*4590*/  SHF.R.U64 R11, R6, R0.reuse, R7 ;  /* 0x00000000060b7219 */ /* 0x080fe20000001207 */
[----:B------:R-:W-:Y:S01]  /*45a0*/  IMAD.MOV.U32 R19, RZ, RZ, R17 ;  /* 0x000000ffff137224 */ /* 0x000fe200078e0011 */
[----:B------:R-:W-:Y:S01]  /*45b0*/  SHF.R.U32.HI R0, RZ, R0, R7 ;  /* 0x00000000ff007219 */ /* 0x000fe20000011607 */
[----:B-1----:R-:W-:Y:S01]  /*45c0*/  IMAD.MOV R14, RZ, RZ, -R14 ;  /* 0x000000ffff0e7224 */ /* 0x002fe200078e0a0e */
[----:B------:R-:W-:Y:S01]  /*45d0*/  IADD3 R5, P0, RZ, -R11, RZ ;  /* 0x8000000bff057210 */ /* 0x000fe20007f1e0ff */
[----:B------:R-:W-:Y:S01]  /*45e0*/  ULDC UR4, c[0x0][0x154] ;  /* 0x0000550000047ab9 */ /* 0x000fe20000000800 */
[----:B------:R-:W-:Y:S01]  /*45f0*/  IMAD.MOV.U32 R7, RZ, RZ, 0x1 ;  /* 0x00000001ff077424 */ /* 0x000fe200078e00ff */
[----:B------:R-:W1:Y:S01]  /*4600*/  LDC R4, c[0x0][0x618] ;  /* 0x00018600ff047b82 */ /* 0x000e620000000800 */
[----:B------:R-:W-:Y:S02]  /*4610*/  IMAD R22, R15, R14, R10 ;  /* 0x0000000e0f167224 */ /* 0x000fe400078e020a */
[----:B------:R-:W-:-:S04]  /*4620*/  IMAD.X R3, RZ, RZ, ~R0, P0 ;  /* 0x000000ffff037224 */ /* 0x000fc800000e0e00 */
[-C--:B--2---:R-:W-:Y:S01]  /*4630*/  IMAD R0, R3, R12.reuse, RZ ;  /* 0x0000000c03007224 */ /* 0x084fe200078e02ff */
[----:B------:R-:W2:Y:S01]  /*4640*/  LDC R6, c[0x0][0x608] ;  /* 0x00018200ff067b82 */ /* 0x000ea20000000800 */
[----:B0-----:R-:W-:-:S04]  /*4650*/  IMAD.WIDE.U32 R2, R5, R12, R18 ;  /* 0x0000000c05027225 */ /* 0x001fc800078e0012 */
[----:B------:R-:W-:Y:S01]  /*4660*/  IMAD R5, R5, R13, R0 ;  /* 0x0000000d05057224 */ /* 0x000fe200078e0200 */
[----:B------:R-:W-:Y:S02]  /*4670*/  I2FP.F32.U32 R0, R20 ;  /* 0x0000001400007245 */ /* 0x000fe40000201000 */
[----:B------:R-:W0:Y:S01]  /*4680*/  LDC R24, c[0x0][0x658] ;  /* 0x00019600ff187b82 */ /* 0x000e220000000800 */
[----:B------:R-:W-:Y:S01]  /*4690*/  IMAD.IADD R3, R3, 0x1, R5 ;  /* 0x0000000103037824 */ /* 0x000fe200078e0205 */
[----:B---3--:R-:W-:Y:S01]  /*46a0*/  ISETP.NE.U32.AND P0, PT, R26, RZ, PT ;  /* 0x000000ff1a00720c */ /* 0x008fe20003f05070 */
[----:B------:R-:W-:Y:S01]  /*46b0*/  FMUL R0, R0, UR4 ;  /* 0x0000000400007c20 */ /* 0x000fe20008400000 */
[----:B------:R-:W-:Y:S02]  /*46c0*/  IMAD.MOV.U32 R5, RZ, RZ, -0x1 ;  /* 0xffffffffff057424 */ /* 0x000fe400078e00ff */
[----:B------:R-:W-:Y:S01]  /*46d0*/  ISETP.NE.AND.EX P0, PT, R27, RZ, PT, P0 ;  /* 0x000000ff1b00720c */ /* 0x000fe20003f05300 */
[----:B------:R3:W4:Y:S01]  /*46e0*/  F2I.U32.TRUNC.NTZ R12, R0 ;  /* 0x00000000000c7305 */ /* 0x000722000020f000 */
[----:B------:R-:W3:Y:S01]  /*46f0*/  LDC R15, c[0x0][0x148] ;  /* 0x00005200ff0f7b82 */ /* 0x000ee20000000800 */
[----:B-1----:R-:W-:-:S02]  /*4700*/  SHF.R.U64 R10, R2, R4, R3 ;  /* 0x00000004020a7219 */ /* 0x002fc40000001203 */
[----:B------:R-:W-:-:S05]  /*4710*/  SHF.R.U32.HI R3, RZ, R4, R3 ;  /* 0x00000004ff037219 */ /* 0x000fca0000011603 */
[----:B------:R-:W1:Y:S01]  /*4720*/  LDC R14, c[0x0][0x600] ;  /* 0x00018000ff0e7b82 */ /* 0x000e620000000800 */
[-CC-:B--2---:R-:W-:Y:S02]  /*4730*/  SHF.R.U64 R8, R10, R6.reuse, R3.reuse ;  /* 0x000000060a087219 */ /* 0x184fe40000001203 */
[----:B------:R-:W-:-:S05]  /*4740*/  SHF.R.U32.HI R3, RZ, R6, R3 ;  /* 0x00000006ff037219 */ /* 0x000fca0000011603 */
[----:B------:R-:W2:Y:S01]  /*4750*/  LDC R21, c[0x0][0x648] ;  /* 0x00019200ff157b82 */ /* 0x000ea20000000800 */
[-CC-:B0-----:R-:W-:Y:S02]  /*4760*/  SHF.R.U64 R13, R8, R24.reuse, R3.reuse ;  /* 0x00000018080d7219 */ /* 0x181fe40000001203 */
[-C--:B------:R-:W-:Y:S02]  /*4770*/  SHF.L.U32 R5, R5, R24.reuse, RZ ;  /* 0x0000001805057219 */ /* 0x080fe400000006ff */
[-C--:B------:R-:W-:Y:S01]  /*4780*/  SHF.R.U32.HI R3, RZ, R24.reuse, R3 ;  /* 0x00000018ff037219 */ /* 0x080fe20000011603 */
[----:B------:R-:W-:Y:S01]  /*4790*/  IMAD.MOV.U32 R2, RZ, RZ, R13 ;  /* 0x000000ffff027224 */ /* 0x000fe200078e000d */
[----:B------:R-:W-:Y:S01]  /*47a0*/  SHF.L.U32 R24, R7, R24, RZ ;  /* 0x0000001807187219 */ /* 0x000fe200000006ff */
[----:B------:R-:W0:Y:S01]  /*47b0*/  LDC R25, c[0x0][0x638] ;  /* 0x00018e00ff197b82 */ /* 0x000e220000000800 */
[----:B------:R-:W-:-:S07]  /*47c0*/  LOP3.LUT R19, RZ, R5, RZ, 0x33, !PT ;  /* 0x00000005ff137212 */ /* 0x000fce00078e33ff */
[----:B------:R-:W0:Y:S01]  /*47d0*/  LDC R28, c[0x0][0x610] ;  /* 0x00018400ff1c7b82 */ /* 0x000e220000000800 */
[----:B----4-:R-:W-:Y:S05]  /*47e0*/  @!P0 BRA `(.L_x_97) ;  /* 0x0000000000288947 */ /* 0x010fea0003800000 */
[----:B---3--:R-:W3:Y:S02]  /*47f0*/  LDC R0, c[0x0][0x64c] ;  /* 0x00019300ff007b82 */ /* 0x008ee40000000800 */
[----:B---3--:R-:W-:-:S05]  /*4800*/  IADD3 R7, P0, R13, R0, RZ ;  /* 0x000000000d077210 */ /* 0x008fca0007f1e0ff */
        /* <DEDUP_REMOVED lines=8> */
.L_x_97:
[----:B------:R-:W4:Y:S01]  /*4890*/  LDC R4, c[0x0][0x65c] ;  /* 0x00019700ff047b82 */ /* 0x000f220000000800 */
[----:B--23--:R-:W-:Y:S01]  /*48a0*/  SHF.R.U64 R0, R2, R21, R3 ;  /* 0x0000001502007219 */ /* 0x00cfe20000001203 */
[----:B-1----:R-:W-:Y:S01]  /*48b0*/  VIADD R3, R14, 0xffffffff ;  /* 0xffffffff0e037836 */ /* 0x002fe20000000000 */
[----:B------:R-:W-:Y:S01]  /*48c0*/  LOP3.LUT R19, R8, R19, RZ, 0xc0, !PT ;  /* 0x0000001308137212 */ /* 0x000fe200078ec0ff */
[----:B------:R-:W-:Y:S02]  /*48d0*/  IMAD.MOV R12, RZ, RZ, -R12 ;  /* 0x000000ffff0c7224 */ /* 0x000fe400078e0a0c */
[----:B------:R-:W-:Y:S01]  /*48e0*/  IMAD.MOV R2, RZ, RZ, -R0 ;  /* 0x000000ffff027224 */ /* 0x000fe200078e0a00 */
[----:B------:R-:W-:Y:S01]  /*48f0*/  LOP3.LUT R3, R10, R3, RZ, 0xc0, !PT ;  /* 0x000000030a037212 */ /* 0x000fe200078ec0ff */
[----:B------:R-:W-:Y:S02]  /*4900*/  IMAD R19, R24, R0, R19 ;  /* 0x0000000018137224 */ /* 0x000fe400078e0213 */
[----:B0-----:R-:W-:-:S04]  /*4910*/  IMAD R0, R2, R25, R13 ;  /* 0x0000001902007224 */ /* 0x001fc800078e020d */
[----:B------:R-:W-:Y:S01]  /*4920*/  IMAD R2, R0, R14, R3 ;  /* 0x0000000e00027224 */ /* 0x000fe200078e0203 */
[----:B----4-:R-:W-:Y:S01]  /*4930*/  ISETP.NE.AND P0, PT, R4, 0x1, PT ;  /* 0x000000010400780c */ /* 0x010fe20003f05270 */
[----:B------:R-:W-:-:S05]  /*4940*/  IMAD.MOV.U32 R4, RZ, RZ, 0x1 ;  /* 0x00000001ff047424 */ /* 0x000fca00078e00ff */
[----:B------:R-:W-:-:S07]  /*4950*/  PRMT R0, R4, 0x7610, R0 ;  /* 0x0000761004007816 */ /* 0x000fce0000000000 */
[----:B------:R-:W-:-:S04]  /*4960*/  @P0 IMAD R22, R15, R12, R20 ;  /* 0x0000000c0f160224 */ /* 0x000fc800078e0214 */
[----:B------:R-:W-:-:S05]  /*4970*/  IMAD R19, R19, R28, R22 ;  /* 0x0000001c13137224 */ /* 0x000fca00078e0216 */
[----:B------:R-:W-:Y:S02]  /*4980*/  SEL R22, R2, R19, !P0 ;  /* 0x0000001302167207 */ /* 0x000fe40004000000 */
[----:B------:R-:W-:Y:S01]  /*4990*/  SEL R19, R19, R2, !P0 ;  /* 0x0000000213137207 */ /* 0x000fe20004000000 */
[----:B------:R-:W-:-:S07]  /*49a0*/  IMAD.MOV.U32 R2, RZ, RZ, R11 ;  /* 0x000000ffff027224 */ /* 0x000fce00078e000b */
.L_x_95:
[----:B------:R-:W-:Y:S02]  /*49b0*/  LOP3.LUT P0, RZ, R0, 0xff, RZ, 0xc0, !PT ;  /* 0x000000ff00ff7812 */ /* 0x000fe4000780c0ff */
[----:B------:R-:W-:-:S11]  /*49c0*/  LOP3.LUT R71, R71, 0x1, RZ, 0x3c, !PT ;  /* 0x0000000147477812 */ /* 0x000fd600078e3cff */
[----:B------:R-:W-:Y:S05]  /*49d0*/  @P0 BRA `(.L_x_98) ;  /* 0xffffffc800c40947 */ /* 0x000fea000383ffff */
[----:B------:R-:W-:Y:S05]  /*49e0*/  EXIT ;  /* 0x000000000000794d */ /* 0x000fea0003800000 */
.L_x_13:
[----:B------:R-:W-:-:S08]  /*49f0*/  ISETP.NE.AND P0, PT, R0, RZ, PT ;  /* 0x000000ff0000720c */ /* 0x000fd00003f05270 */
[----:B0-----:R-:W0:-:S00]  /*4a00*/  USETMAXREG.DEALLOC.CTAPOOL 0x28 ;  /* 0x00000028000079c8 */ /* 0x001e0000080e0500 */
[----:B------:R-:W-:Y:S05]  /*4a10*/  @P0 EXIT ;  /* 0x000000000000094d */ /* 0x000fea0003800000 */
[----:B0-----:R-:W-:Y:S01]  /*4a20*/  LOP3.LUT P0, RZ, R8, 0xff, RZ, 0xc0, !PT ;  /* 0x000000ff08ff7812 */ /* 0x001fe2000780c0ff */
[----:B------:R-:W-:Y:S02]  /*4a30*/  IMAD.MOV.U32 R0, RZ, RZ, 0x1 ;  /* 0x00000001ff007424 */ /* 0x000fe400078e00ff */
[----:B------:R-:W-:-:S10]  /*4a40*/  IMAD.MOV.U32 R7, RZ, RZ, RZ ;  /* 0x000000ffff077224 */ /* 0x000fd400078e00ff */
[----:B------:R-:W-:Y:S05]  /*4a50*/  @!P0 BRA `(.L_x_99) ;  /* 0x0000000c00148947 */ /* 0x000fea0003800000 */
[----:B------:R-:W-:Y:S01]  /*4a60*/  LOP3.LUT P0, RZ, R4, 0x1f, RZ, 0xc0, !PT ;  /* 0x0000001f04ff7812 */ /* 0x000fe2000780c0ff */
[----:B------:R-:W-:Y:S01]  /*4a70*/  ULDC UR5, c[0x0][0x658] ;  /* 0x0001960000057ab9 */ /* 0x000fe20000000800 */
[----:B------:R-:W-:Y:S01]  /*4a80*/  UMOV UR6, 0xffffffff ;  /* 0xffffffff00067882 */ /* 0x000fe20000000000 */
[----:B------:R-:W-:Y:S01]  /*4a90*/  BSSY B0, `(.L_x_99) ;  /* 0x00000c1000007945 */ /* 0x000fe20003800000 */
[----:B------:R-:W-:Y:S01]  /*4aa0*/  USHF.L.U32 UR6, UR6, UR5, URZ ;  /* 0x0000000506067299 */ /* 0x000fe2000800063f */
[C---:B------:R-:W-:Y:S01]  /*4ab0*/  ISETP.NE.AND P2, PT, R3.reuse, RZ, PT ;  /* 0x000000ff0300720c */ /* 0x040fe20003f45270 */
[----:B------:R-:W-:Y:S01]  /*4ac0*/  IMAD.MOV.U32 R8, RZ, RZ, 0x1 ;  /* 0x00000001ff087424 */ /* 0x000fe200078e00ff */
[----:B------:R-:W-:Y:S01]  /*4ad0*/  ISETP.NE.OR P0, PT, R3, RZ, !P0 ;  /* 0x000000ff0300720c */ /* 0x000fe20004705670 */
[----:B------:R-:W-:Y:S01]  /*4ae0*/  IMAD.MOV.U32 R0, RZ, RZ, 0x1 ;  /* 0x00000001ff007424 */ /* 0x000fe200078e00ff */
[----:B------:R-:W-:Y:S01]  /*4af0*/  LOP3.LUT R6, R16, 0x2, RZ, 0xfc, !PT ;  /* 0x0000000210067812 */ /* 0x000fe200078efcff */
[----:B------:R-:W-:Y:S01]  /*4b00*/  IMAD.MOV.U32 R7, RZ, RZ, RZ ;  /* 0x000000ffff077224 */ /* 0x000fe200078e00ff */
[----:B------:R-:W-:Y:S01]  /*4b10*/  ULDC UR4, c[0x0][0x600] ;  /* 0x0001800000047ab9 */ /* 0x000fe20000000800 */
[----:B------:R-:W-:Y:S01]  /*4b20*/  UMOV UR7, 0x1 ;  /* 0x0000000100077882 */ /* 0x000fe20000000000 */
[----:B------:R-:W-:-:S02]  /*4b30*/  UIADD3 UR19, UR40, 0x1, URZ ;  /* 0x0000000128137890 */ /* 0x000fc4000fffe03f */
[----:B------:R-:W-:Y:S02]  /*4b40*/  UIADD3 UR15, UR4, -0x1, URZ ;  /* 0xffffffff040f7890 */ /* 0x000fe4000fffe03f */
[----:B------:R-:W-:Y:S02]  /*4b50*/  USHF.L.U32 UR17, UR7, UR5, URZ ;  /* 0x0000000507117299 */ /* 0x000fe4000800063f */
[----:B------:R-:W-:Y:S01]  /*4b60*/  ULOP3.LUT UR16, URZ, UR6, URZ, 0x33, !UPT ;  /* 0x000000063f107292 */ /* 0x000fe2000f8e333f */
[----:B------:R-:W-:-:S11]  /*4b70*/  ULDC.64 UR20, c[0x0][0x198] ;  /* 0x0000660000147ab9 */ /* 0x000fd60000000a00 */
.L_x_111:
[----:B------:R-:W-:-:S03]  /*4b80*/  UMOV UR4, 0xffffffff ;  /* 0xffffffff00047882 */ /* 0x000fc60000000000 */
[----:B------:R-:W-:Y:S05]  /*4b90*/  BRA.DIV UR4, `(.L_x_100) ;  /* 0x0000001204207947 */ /* 0x000fea000b800000 */
[----:B------:R-:W-:-:S13]  /*4ba0*/  ELECT P6, URZ, PT ;  /* 0x00000000003f782f */ /* 0x000fda00038c0000 */
.L_x_126:
[----:B------:R-:W0:Y:S01]  /*4bb0*/  LDC R3, c[0x0][0x28c] ;  /* 0x0000a300ff037b82 */ /* 0x000e220000000800 */
[----:B------:R-:W-:Y:S01]  /*4bc0*/  BSSY B1, `(.L_x_101) ;  /* 0x0000035000017945 */ /* 0x000fe20003800000 */
[----:B0-----:R-:W-:-:S13]  /*4bd0*/  ISETP.LT.OR P6, PT, R3, 0x1, !P6 ;  /* 0x000000010300780c */ /* 0x001fda00077c1670 */
[----:B------:R-:W-:Y:S05]  /*4be0*/  @P6 BRA `(.L_x_102) ;  /* 0x0000000000c86947 */ /* 0x000fea0003800000 */
[----:B------:R-:W-:Y:S02]  /*4bf0*/  IMAD.SHL.U32 R22, R22, 0x40, RZ ;  /* 0x0000004016167824 */ /* 0x000fe400078e00ff */
[----:B------:R-:W-:Y:S02]  /*4c00*/  IMAD.SHL.U32 R19, R19, 0x40, RZ ;  /* 0x0000004013137824 */ /* 0x000fe400078e00ff */
[----:B------:R-:W-:Y:S02]  /*4c10*/  IMAD.MOV.U32 R12, RZ, RZ, RZ ;  /* 0x000000ffff0c7224 */ /* 0x000fe400078e00ff */
[----:B------:R-:W-:Y:S02]  /*4c20*/  IMAD.U32 R13, RZ, RZ, UR19 ;  /* 0x00000013ff0d7e24 */ /* 0x000fe4000f8e00ff */
[----:B------:R-:W-:Y:S02]  /*4c30*/  IMAD.MOV.U32 R3, RZ, RZ, R0 ;  /* 0x000000ffff037224 */ /* 0x000fe400078e0000 */
[----:B------:R-:W-:-:S07]  /*4c40*/  IMAD.MOV.U32 R4, RZ, RZ, R7 ;  /* 0x000000ffff047224 */ /* 0x000fce00078e0007 */
.L_x_106:
[----:B------:R-:W0:Y:S01]  /*4c50*/  S2R R10, SR_CgaCtaId ;  /* 0x00000000000a7919 */ /* 0x000e220000008800 */
[----:B------:R-:W-:Y:S01]  /*4c60*/  MOV R5, 0x400 ;  /* 0x0000040000057802 */ /* 0x000fe20000000f00 */
[----:B------:R-:W1:Y:S03]  /*4c70*/  @!P2 LDC R9, c[0x0][0x500] ;  /* 0x00014000ff09ab82 */ /* 0x000e660000000800 */
[----:B0-----:R-:W-:Y:S02]  /*4c80*/  LEA R11, R10, R5, 0x18 ;  /* 0x000000050a0b7211 */ /* 0x001fe400078ec0ff */
[----:B------:R-:W-:-:S03]  /*4c90*/  SHF.L.U32 R5, R3, 0x1f, RZ ;  /* 0x0000001f03057819 */ /* 0x000fc600000006ff */
[----:B------:R-:W-:-:S04]  /*4ca0*/  IMAD R10, R4, 0x8, R11 ;  /* 0x00000008040a7824 */ /* 0x000fc800078e020b */
[----:B------:R-:W0:Y:S02]  /*4cb0*/  SYNCS.PHASECHK.TRANS64.TRYWAIT P1, [R10+URZ+0x30], R5 ;  /* 0x000030050a0075a7 */ /* 0x000e24000802017f */
[----:B01----:R-:W-:Y:S05]  /*4cc0*/  @!P1 BRA `(.L_x_103) ;  /* 0x0000000c00f49947 */ /* 0x003fea0003800000 */
.L_x_127:
[----:B0-----:R-:W-:Y:S01]  /*4cd0*/  PRMT R5, R6, 0x9910, RZ ;  /* 0x0000991006057816 */ /* 0x001fe200000000ff */
[----:B------:R0:W-:Y:S03]  /*4ce0*/  @!P2 SYNCS.ARRIVE.TRANS64 RZ, [R10+URZ], R9 ;  /* 0x000000090affa9a7 */ /* 0x0001e6000800003f */
[----:B------:R-:W-:-:S13]  /*4cf0*/  ISETP.NE.AND P1, PT, R5, 0x2, PT ;  /* 0x000000020500780c */ /* 0x000fda0003f25270 */
[----:B0-----:R-:W-:Y:S05]  /*4d00*/  @P1 BRA `(.L_x_104) ;  /* 0x0000000000041947 */ /* 0x001fea0003800000 */
[----:B------:R-:W-:Y:S01]  /*4d10*/  BPT.TRAP 0x1 ;  /* 0x000000040000795c */ /* 0x000fe20000300000 */
.L_x_104:
[----:B------:R-:W-:Y:S05]  /*4d20*/  @P0 BRA `(.L_x_105) ;  /* 0x0000000000040947 */ /* 0x000fea0003800000 */
[----:B------:R-:W-:Y:S01]  /*4d30*/  BPT.TRAP 0x1 ;  /* 0x000000040000795c */ /* 0x000fe20000300000 */
.L_x_105:
[----:B------:R-:W-:Y:S01]  /*4d40*/  IMAD R11, R4, 0x2000, R11 ;  /* 0x00002000040b7824 */ /* 0x000fe200078e020b */
[----:B------:R-:W-:Y:S01]  /*4d50*/  R2UR UR9, R10 ;  /* 0x000000000a0972ca */ /* 0x000fe200000e0000 */
[----:B------:R-:W-:Y:S01]  /*4d60*/  VIADD R13, R13, 0xffffffff ;  /* 0xffffffff0d0d7836 */ /* 0x000fe20000000000 */
[----:B------:R-:W-:Y:S01]  /*4d70*/  UIADD3 UR4, UP0, UR20, 0xf0, URZ ;  /* 0x000000f014047890 */ /* 0x000fe2000ff1e03f */
[----:B------:R-:W-:Y:S01]  /*4d80*/  R2UR UR11, R19 ;  /* 0x00000000130b72ca */ /* 0x000fe200000e0000 */
[----:B------:R-:W-:Y:S01]  /*4d90*/  UIADD3 UR22, UP1, UR20, 0x1f0, URZ ;  /* 0x000001f014167890 */ /* 0x000fe2000ff3e03f */
[----:B------:R-:W-:Y:S01]  /*4da0*/  R2UR UR8, R11 ;  /* 0x000000000b0872ca */ /* 0x000fe200000e0000 */
[----:B------:R-:W-:Y:S01]  /*4db0*/  UIADD3.X UR5, URZ, UR21, URZ, UP0, !UPT ;  /* 0x000000153f057290 */ /* 0x000fe200087fe43f */
[----:B------:R-:W-:Y:S01]  /*4dc0*/  R2UR UR10, R12 ;  /* 0x000000000c0a72ca */ /* 0x000fe200000e0000 */
[----:B------:R-:W-:Y:S01]  /*4dd0*/  VIADD R4, R4, 0x1 ;  /* 0x0000000104047836 */ /* 0x000fe20000000000 */
[----:B------:R-:W-:Y:S01]  /*4de0*/  R2UR UR12, R2 ;  /* 0x00000000020c72ca */ /* 0x000fe200000e0000 */
[----:B------:R-:W-:Y:S01]  /*4df0*/  UIADD3.X UR23, URZ, UR21, URZ, UP1, !UPT ;  /* 0x000000153f177290 */ /* 0x000fe20008ffe43f */
[----:B------:R-:W-:Y:S01]  /*4e00*/  R2UR UR18, R22 ;  /* 0x00000000161272ca */ /* 0x000fe200000e0000 */
[----:B------:R-:W-:Y:S01]  /*4e10*/  UMOV UR6, 0x0 ;  /* 0x0000000000067882 */ /* 0x000fe20000000000 */
[----:B------:R-:W-:Y:S01]  /*4e20*/  ISETP.GT.AND P3, PT, R13, 0x1, PT ;  /* 0x000000010d00780c */ /* 0x000fe20003f64270 */
[----:B------:R-:W-:Y:S01]  /*4e30*/  UMOV UR7, 0x10000000 ;  /* 0x1000000000077882 */ /* 0x000fe20000000000 */
[----:B------:R-:W-:Y:S01]  /*4e40*/  ISETP.NE.AND P1, PT, R4, 0x6, PT ;  /* 0x000000060400780c */ /* 0x000fe20003f25270 */
[----:B------:R-:W-:-:S02]  /*4e50*/  VIADD R12, R12, 0x40 ;  /* 0x000000400c0c7836 */ /* 0x000fc40000000000 */
[----:B------:R-:W-:Y:S01]  /*4e60*/  UIADD3 UR13, UR8, 0x180, URZ ;  /* 0x00000180080d7890 */ /* 0x000fe2000fffe03f */
[----:B------:R-:W-:Y:S01]  /*4e70*/  SEL R10, RZ, 0x1, P1 ;  /* 0x00000001ff0a7807 */ /* 0x000fe20000800000 */
[----:B------:R-:W-:Y:S01]  /*4e80*/  UIADD3 UR14, UR8, 0xc180, URZ ;  /* 0x0000c180080e7890 */ /* 0x000fe2000fffe03f */
[----:B------:R-:W-:Y:S02]  /*4e90*/  SEL R4, R4, RZ, P1 ;  /* 0x000000ff04047207 */ /* 0x000fe40000800000 */
[----:B------:R-:W-:Y:S02]  /*4ea0*/  LOP3.LUT R3, R3, R10, RZ, 0x3c, !PT ;  /* 0x0000000a03037212 */ /* 0x000fe400078e3cff */
[----:B------:R-:W-:Y:S02]  /*4eb0*/  UMOV UR8, UR13 ;  /* 0x0000000d00087c82 */ /* 0x000fe40008000000 */
[----:B------:R0:W-:Y:S02]  /*4ec0*/  UTMALDG.3D [UR8], [UR4], desc[UR6] ;  /* 0x00000608040075b4 */ /* 0x0001e40008011000 */
[----:B0-----:R-:W-:Y:S01]  /*4ed0*/  UMOV UR8, UR14 ;  /* 0x0000000e00087c82 */ /* 0x001fe20008000000 */
[----:B------:R-:W-:-:S02]  /*4ee0*/  UMOV UR11, UR18 ;  /* 0x00000012000b7c82 */ /* 0x000fc40008000000 */
[----:B------:R0:W-:Y:S02]  /*4ef0*/  UTMALDG.3D [UR8], [UR22], desc[UR6] ;  /* 0x00000608160075b4 */ /* 0x0001e40008011000 */
[----:B0-----:R-:W-:Y:S05]  /*4f00*/  @P3 BRA `(.L_x_106) ;  /* 0xfffffffc00503947 */ /* 0x001fea000383ffff */
.L_x_102:
[----:B------:R-:W-:Y:S05]  /*4f10*/  BSYNC B1 ;  /* 0x0000000000017941 */ /* 0x000fea0003800000 */
.L_x_101:
[----:B------:R-:W2:Y:S01]  /*4f20*/  LDL.64 R10, [R1] ;  /* 0x00000000010a7983 */ /* 0x000ea20000100a00 */
[----:B------:R-:W-:Y:S01]  /*4f30*/  LOP3.LUT P4, RZ, R8, 0xff, RZ, 0xc0, !PT ;  /* 0x000000ff08ff7812 */ /* 0x000fe2000788c0ff */
[----:B------:R-:W-:Y:S01]  /*4f40*/  VIADD R4, R7, UR40 ;  /* 0x0000002807047c36 */ /* 0x000fe20008000000 */
[----:B------:R-:W-:Y:S01]  /*4f50*/  ULDC.64 UR4, c[0x0][0x650] ;  /* 0x0001940000047ab9 */ /* 0x000fe20000000a00 */
[----:B------:R-:W-:Y:S01]  /*4f60*/  IMAD.U32 R7, RZ, RZ, UR40 ;  /* 0x00000028ff077e24 */ /* 0x000fe2000f8e00ff */
[----:B------:R-:W-:Y:S01]  /*4f70*/  UISETP.GE.U32.AND UP0, UPT, UR40, 0x6, UPT ;  /* 0x000000062800788c */ /* 0x000fe2000bf06070 */
[----:B------:R-:W-:Y:S01]  /*4f80*/  BSSY B1, `(.L_x_107) ;  /* 0x000006f000017945 */ /* 0x000fe20003800000 */
[----:B------:R-:W-:Y:S01]  /*4f90*/  ISETP.GT.U32.AND P1, PT, R4, 0x5, PT ;  /* 0x000000050400780c */ /* 0x000fe20003f24070 */
[----:B------:R-:W-:Y:S01]  /*4fa0*/  IMAD.MOV.U32 R19, RZ, RZ, -0x1 ;  /* 0xffffffffff137424 */ /* 0x000fe200078e00ff */
[----:B------:R-:W-:Y:S01]  /*4fb0*/  PRMT R8, RZ, 0x7610, R8 ;  /* 0x00007610ff087816 */ /* 0x000fe20000000008 */
[----:B------:R-:W-:Y:S01]  /*4fc0*/  IMAD.MOV.U32 R22, RZ, RZ, -0x1 ;  /* 0xffffffffff167424 */ /* 0x000fe200078e00ff */
[----:B------:R-:W-:-:S02]  /*4fd0*/  ISETP.LT.U32.AND P1, PT, R7, 0x6, P1 ;  /* 0x000000060700780c */ /* 0x000fc40000f21070 */
[----:B------:R-:W-:Y:S01]  /*4fe0*/  PLOP3.LUT P3, PT, PT, PT, UP0, 0x80, 0x0 ;  /* 0x000000000000781c */ /* 0x000fe20003f6f008 */
[----:B------:R-:W0:Y:S01]  /*4ff0*/  @P4 S2R R3, SR_CgaCtaId ;  /* 0x0000000000034919 */ /* 0x000e220000008800 */
[----:B------:R-:W-:-:S04]  /*5000*/  @P4 MOV R2, 0x400 ;  /* 0x0000040000024802 */ /* 0x000fc80000000f00 */
[----:B0-----:R-:W-:Y:S01]  /*5010*/  @P4 LEA R5, R3, R2, 0x18 ;  /* 0x0000000203054211 */ /* 0x001fe200078ec0ff */
[----:B------:R-:W-:-:S03]  /*5020*/  IMAD.WIDE.U32 R2, R4, -0x55555555, RZ ;  /* 0xaaaaaaab04027825 */ /* 0x000fc600078e00ff */
[----:B------:R0:W-:Y:S01]  /*5030*/  @P4 SYNCS.ARRIVE.TRANS64.A1T0 RZ, [R5+URZ+0x98], RZ ;  /* 0x000098ff05ff49a7 */ /* 0x0001e2000810003f */
[----:B------:R-:W-:Y:S01]  /*5040*/  IMAD.MOV.U32 R2, RZ, RZ, -0x1 ;  /* 0xffffffffff027424 */ /* 0x000fe200078e00ff */
[----:B0-----:R-:W-:Y:S02]  /*5050*/  SHF.R.U32.HI R5, RZ, 0x2, R3 ;  /* 0x00000002ff057819 */ /* 0x001fe40000011603 */
[----:B------:R-:W-:-:S03]  /*5060*/  SEL R3, RZ, 0x1, !P1 ;  /* 0x00000001ff037807 */ /* 0x000fc60004800000 */
[----:B------:R-:W-:Y:S01]  /*5070*/  IMAD R7, R5, -0x6, R4 ;  /* 0xfffffffa05077824 */ /* 0x000fe200078e0204 */
[----:B------:R-:W-:Y:S02]  /*5080*/  LOP3.LUT R0, R0, R3, RZ, 0x3c, !PT ;  /* 0x0000000300007212 */ /* 0x000fe400078e3cff */
[----:B------:R-:W-:Y:S02]  /*5090*/  PRMT R3, RZ, 0x7610, R3 ;  /* 0x00007610ff037816 */ /* 0x000fe40000000003 */
[----:B------:R-:W-:Y:S02]  /*50a0*/  @P3 LOP3.LUT R0, R0, 0x1, R5, 0x78, !PT ;  /* 0x0000000100003812 */ /* 0x000fe400078e7805 */
[----:B--2---:R-:W-:-:S04]  /*50b0*/  IADD3 R18, P4, R18, R10, RZ ;  /* 0x0000000a12127210 */ /* 0x004fc80007f9e0ff */
[----:B------:R-:W-:Y:S01]  /*50c0*/  ISETP.GE.U32.AND P1, PT, R18, UR4, PT ;  /* 0x0000000412007c0c */ /* 0x000fe2000bf26070 */
[----:B------:R-:W-:-:S05]  /*50d0*/  IMAD.X R17, R17, 0x1, R23, P4 ;  /* 0x0000000111117824 */ /* 0x000fca00020e0617 */
[----:B------:R-:W-:-:S13]  /*50e0*/  ISETP.GE.U32.AND.EX P1, PT, R17, UR5, PT, P1 ;  /* 0x0000000511007c0c */ /* 0x000fda000bf26110 */
[----:B------:R-:W-:Y:S05]  /*50f0*/  @P1 BRA `(.L_x_108) ;  /* 0x00000004005c1947 */ /* 0x000fea0003800000 */
[----:B------:R-:W0:Y:S01]  /*5100*/  S2R R11, SR_CTAID.X ;  /* 0x00000000000b7919 */ /* 0x000e220000002500 */
[----:B------:R-:W-:Y:S01]  /*5110*/  ULDC.64 UR4, c[0x0][0x628] ;  /* 0x00018a0000047ab9 */ /* 0x000fe20000000a00 */
[----:B------:R-:W1:Y:S01]  /*5120*/  LDC R12, c[0x0][0x144] ;  /* 0x00005100ff0c7b82 */ /* 0x000e620000000800 */
[----:B------:R-:W-:Y:S01]  /*5130*/  ISETP.NE.U32.AND P1, PT, RZ, UR4, PT ;  /* 0x00000004ff007c0c */ /* 0x000fe2000bf25070 */
[----:B------:R-:W2:Y:S01]  /*5140*/  S2R R9, SR_CTAID.Y ;  /* 0x0000000000097919 */ /* 0x000ea20000002600 */
[----:B------:R-:W-:Y:S01]  /*5150*/  ULDC UR6, c[0x0][0x150] ;  /* 0x0000540000067ab9 */ /* 0x000fe20000000800 */
[----:B------:R-:W-:Y:S01]  /*5160*/  ULDC UR7, c[0x0][0x630] ;  /* 0x00018c0000077ab9 */ /* 0x000fe20000000800 */
[----:B------:R-:W-:Y:S01]  /*5170*/  ISETP.NE.AND.EX P1, PT, RZ, UR5, PT, P1 ;  /* 0x00000005ff007c0c */ /* 0x000fe2000bf25310 */
[----:B------:R-:W-:Y:S01]  /*5180*/  IMAD.MOV.U32 R2, RZ, RZ, R18 ;  /* 0x000000ffff027224 */ /* 0x000fe200078e0012 */
[----:B0-----:R-:W-:-:S05]  /*5190*/  I2FP.F32.U32 R3, R11 ;  /* 0x0000000b00037245 */ /* 0x001fca0000201000 */
[----:B------:R-:W-:Y:S01]  /*51a0*/  FMUL R14, R3, UR6 ;  /* 0x00000006030e7c20 */ /* 0x000fe20008400000 */
[----:B------:R-:W-:-:S05]  /*51b0*/  IMAD.MOV.U32 R3, RZ, RZ, R17 ;  /* 0x000000ffff037224 */ /* 0x000fca00078e0011 */
[----:B--2---:R-:W-:Y:S05]  /*51c0*/  @!P1 BRA `(.L_x_109) ;  /* 0x0000000000289947 */ /* 0x004fea0003800000 */
[----:B------:R-:W-:Y:S02]  /*51d0*/  ULDC UR6, c[0x0][0x634] ;  /* 0x00018d0000067ab9 */ /* 0x000fe40000000800 */
[----:B------:R-:W-:-:S05]  /*51e0*/  IADD3 R3, P1, R18, UR6, RZ ;  /* 0x0000000612037c10 */ /* 0x000fca000ff3e0ff */
[----:B------:R-:W-:-:S04]  /*51f0*/  IMAD.X R13, RZ, RZ, R17, P1 ;  /* 0x000000ffff0d7224 */ /* 0x000fc800008e0611 */
[----:B------:R-:W-:-:S04]  /*5200*/  IMAD.WIDE.U32 R4, R13, UR4, RZ ;  /* 0x000000040d047c25 */ /* 0x000fc8000f8e00ff */
[----:B------:R-:W-:-:S04]  /*5210*/  IMAD.WIDE.U32 R4, P1, R3, UR5, R4 ;  /* 0x0000000503047c25 */ /* 0x000fc8000f820004 */
[----:B------:R-:W-:-:S04]  /*5220*/  IMAD.WIDE.U32 R2, R3, UR4, RZ ;  /* 0x0000000403027c25 */ /* 0x000fc8000f8e00ff */
[----:B------:R-:W-:Y:S01]  /*5230*/  IMAD.MOV.U32 R2, RZ, RZ, R5 ;  /* 0x000000ffff027224 */ /* 0x000fe200078e0005 */
[----:B------:R-:W-:Y:S01]  /*5240*/  IADD3 RZ, P3, R3, R4, RZ ;  /* 0x0000000403ff7210 */ /* 0x000fe20007f7e0ff */
[----:B------:R-:W-:-:S04]  /*5250*/  IMAD.X R3, RZ, RZ, RZ, P1 ;  /* 0x000000ffff037224 */ /* 0x000fc800008e06ff */
[----:B------:R-:W-:-:S08]  /*5260*/  IMAD.WIDE.U32.X R2, R13, UR5, R2, P3 ;  /* 0x000000050d027c25 */ /* 0x000fd000098e0402 */
.L_x_109:
[--C-:B------:R-:W-:Y:S01]  /*5270*/  SHF.R.U64 R10, R2, UR7, R3.reuse ;  /* 0x00000007020a7c19 */ /* 0x100fe20008001203 */
[----:B------:R-:W0:Y:S01]  /*5280*/  F2I.U32.TRUNC.NTZ R14, R14 ;  /* 0x0000000e000e7305 */ /* 0x000e22000020f000 */
[----:B------:R-:W-:Y:S01]  /*5290*/  SHF.R.U32.HI R2, RZ, UR7, R3 ;  /* 0x00000007ff027c19 */ /* 0x000fe20008011603 */
[----:B------:R-:W-:Y:S01]  /*52a0*/  ULDC.64 UR4, c[0x0][0x620] ;  /* 0x0001880000047ab9 */ /* 0x000fe20000000a00 */
[----:B------:R-:W-:Y:S01]  /*52b0*/  IADD3 R5, P1, RZ, -R10, RZ ;  /* 0x8000000aff057210 */ /* 0x000fe20007f3e0ff */
[----:B------:R-:W-:Y:S01]  /*52c0*/  IMAD.MOV.U32 R3, RZ, RZ, R17 ;  /* 0x000000ffff037224 */ /* 0x000fe200078e0011 */
[----:B------:R-:W-:-:S03]  /*52d0*/  ULDC.64 UR6, c[0x0][0x640] ;  /* 0x0001900000067ab9 */ /* 0x000fc60000000a00 */
[----:B------:R-:W-:Y:S01]  /*52e0*/  IMAD.X R2, RZ, RZ, ~R2, P1 ;  /* 0x000000ffff027224 */ /* 0x000fe200008e0e02 */
[----:B------:R-:W-:-:S03]  /*52f0*/  ISETP.NE.U32.AND P1, PT, RZ, UR6, PT ;  /* 0x00000006ff007c0c */ /* 0x000fc6000bf25070 */
[----:B------:R-:W-:Y:S01]  /*5300*/  IMAD R4, R2, UR4, RZ ;  /* 0x0000000402047c24 */ /* 0x000fe2000f8e02ff */
[----:B------:R-:W-:Y:S01]  /*5310*/  ISETP.NE.AND.EX P1, PT, RZ, UR7, PT, P1 ;  /* 0x00000007ff007c0c */ /* 0x000fe2000bf25310 */
[----:B------:R-:W-:-:S04]  /*5320*/  IMAD.MOV.U32 R2, RZ, RZ, R18 ;  /* 0x000000ffff027224 */ /* 0x000fc800078e0012 */
[----:B------:R-:W-:Y:S01]  /*5330*/  IMAD.WIDE.U32 R2, R5, UR4, R2 ;  /* 0x0000000405027c25 */ /* 0x000fe2000f8e0002 */
[----:B------:R-:W-:-:S03]  /*5340*/  ULDC UR4, c[0x0][0x618] ;  /* 0x0001860000047ab9 */ /* 0x000fc60000000800 */
[----:B------:R-:W-:Y:S01]  /*5350*/  IMAD R5, R5, UR5, R4 ;  /* 0x0000000505057c24 */ /* 0x000fe2000f8e0204 */
[----:B------:R-:W-:Y:S01]  /*5360*/  ULDC UR5, c[0x0][0x154] ;  /* 0x0000550000057ab9 */ /* 0x000fe20000000800 */
[----:B0-----:R-:W-:Y:S02]  /*5370*/  IMAD.MOV R4, RZ, RZ, -R14 ;  /* 0x000000ffff047224 */ /* 0x001fe400078e0a0e */
[----:B------:R-:W0:Y:S01]  /*5380*/  LDC R14, c[0x0][0x148] ;  /* 0x00005200ff0e7b82 */ /* 0x000e220000000800 */
[----:B------:R-:W-:Y:S02]  /*5390*/  IMAD.IADD R3, R3, 0x1, R5 ;  /* 0x0000000103037824 */ /* 0x000fe400078e0205 */
[----:B-1----:R-:W-:Y:S01]  /*53a0*/  IMAD R11, R12, R4, R11 ;  /* 0x000000040c0b7224 */ /* 0x002fe200078e020b */
[----:B------:R-:W-:Y:S02]  /*53b0*/  I2FP.F32.U32 R4, R9 ;  /* 0x0000000900047245 */ /* 0x000fe40000201000 */
[----:B------:R-:W-:-:S02]  /*53c0*/  SHF.R.U64 R12, R2, UR4, R3 ;  /* 0x00000004020c7c19 */ /* 0x000fc40008001203 */
[----:B------:R-:W-:Y:S01]  /*53d0*/  SHF.R.U32.HI R3, RZ, UR4, R3 ;  /* 0x00000004ff037c19 */ /* 0x000fe20008011603 */
[----:B------:R-:W-:Y:S01]  /*53e0*/  FMUL R4, R4, UR5 ;  /* 0x0000000504047c20 */ /* 0x000fe20008400000 */
[----:B------:R-:W-:Y:S02]  /*53f0*/  ULDC UR4, c[0x0][0x608] ;  /* 0x0001820000047ab9 */ /* 0x000fe40000000800 */
[--C-:B------:R-:W-:Y:S01]  /*5400*/  SHF.R.U64 R15, R12, UR4, R3.reuse ;  /* 0x000000040c0f7c19 */ /* 0x100fe20008001203 */
[----:B------:R1:W2:Y:S01]  /*5410*/  F2I.U32.TRUNC.NTZ R20, R4 ;  /* 0x0000000400147305 */ /* 0x0002a2000020f000 */
[----:B------:R-:W-:Y:S01]  /*5420*/  SHF.R.U32.HI R2, RZ, UR4, R3 ;  /* 0x00000004ff027c19 */ /* 0x000fe20008011603 */
[----:B------:R-:W-:-:S03]  /*5430*/  ULDC UR4, c[0x0][0x658] ;  /* 0x0001960000047ab9 */ /* 0x000fc60000000800 */
[--C-:B------:R-:W-:Y:S02]  /*5440*/  SHF.R.U64 R13, R15, UR4, R2.reuse ;  /* 0x000000040f0d7c19 */ /* 0x100fe40008001202 */
[----:B------:R-:W-:-:S03]  /*5450*/  SHF.R.U32.HI R19, RZ, UR4, R2 ;  /* 0x00000004ff137c19 */ /* 0x000fc60008011602 */
[----:B------:R-:W-:Y:S02]  /*5460*/  IMAD.MOV.U32 R2, RZ, RZ, R13 ;  /* 0x000000ffff027224 */ /* 0x000fe400078e000d */
[----:B------:R-:W-:Y:S01]  /*5470*/  IMAD.MOV.U32 R3, RZ, RZ, R19 ;  /* 0x000000ffff037224 */ /* 0x000fe200078e0013 */
[----:B-1----:R-:W-:Y:S06]  /*5480*/  @!P1 BRA `(.L_x_110) ;  /* 0x0000000000289947 */ /* 0x002fec0003800000 */
        /* <DEDUP_REMOVED lines=10> */
.L_x_110:
[----:B------:R-:W1:Y:S01]  /*5530*/  LDC R4, c[0x0][0x65c] ;  /* 0x00019700ff047b82 */ /* 0x000e620000000800 */
[----:B------:R-:W-:Y:S01]  /*5540*/  ULDC UR4, c[0x0][0x648] ;  /* 0x0001920000047ab9 */ /* 0x000fe20000000800 */
[----:B------:R-:W-:Y:S01]  /*5550*/  LOP3.LUT R15, R15, UR16, RZ, 0xc0, !PT ;  /* 0x000000100f0f7c12 */ /* 0x000fe2000f8ec0ff */
[----:B--2---:R-:W-:Y:S01]  /*5560*/  IMAD.MOV R20, RZ, RZ, -R20 ;  /* 0x000000ffff147224 */ /* 0x004fe200078e0a14 */
[----:B------:R-:W-:Y:S01]  /*5570*/  SHF.R.U64 R2, R2, UR4, R3 ;  /* 0x0000000402027c19 */ /* 0x000fe20008001203 */
[----:B------:R-:W-:Y:S01]  /*5580*/  ULDC UR4, c[0x0][0x638] ;  /* 0x00018e0000047ab9 */ /* 0x000fe20000000800 */
[----:B------:R-:W-:Y:S01]  /*5590*/  LOP3.LUT R12, R12, UR15, RZ, 0xc0, !PT ;  /* 0x0000000f0c0c7c12 */ /* 0x000fe2000f8ec0ff */
[----:B------:R-:W-:Y:S01]  /*55a0*/  ULDC UR5, c[0x0][0x610] ;  /* 0x0001840000057ab9 */ /* 0x000fe20000000800 */
[----:B------:R-:W-:Y:S01]  /*55b0*/  IMAD.MOV.U32 R3, RZ, RZ, 0x1 ;  /* 0x00000001ff037424 */ /* 0x000fe200078e00ff */
[----:B-1----:R-:W-:Y:S01]  /*55c0*/  ISETP.NE.AND P1, PT, R4, 0x1, PT ;  /* 0x000000010400780c */ /* 0x002fe20003f25270 */
[----:B------:R-:W-:-:S02]  /*55d0*/  IMAD.MOV R4, RZ, RZ, -R2 ;  /* 0x000000ffff047224 */ /* 0x000fc400078e0a02 */
[----:B------:R-:W-:Y:S02]  /*55e0*/  IMAD R2, R2, UR17, R15 ;  /* 0x0000001102027c24 */ /* 0x000fe4000f8e020f */
[----:B------:R-:W-:Y:S01]  /*55f0*/  IMAD R13, R4, UR4, R13 ;  /* 0x00000004040d7c24 */ /* 0x000fe2000f8e020d */
[----:B------:R-:W-:-:S07]  /*5600*/  ULDC UR4, c[0x0][0x600] ;  /* 0x0001800000047ab9 */ /* 0x000fce0000000800 */
[----:B0-----:R-:W-:-:S04]  /*5610*/  @P1 IMAD R11, R14, R20, R9 ;  /* 0x000000140e0b1224 */ /* 0x001fc800078e0209 */
[----:B------:R-:W-:Y:S02]  /*5620*/  IMAD R11, R2, UR5, R11 ;  /* 0x00000005020b7c24 */ /* 0x000fe4000f8e020b */
[----:B------:R-:W-:-:S05]  /*5630*/  IMAD R2, R13, UR4, R12 ;  /* 0x000000040d027c24 */ /* 0x000fca000f8e020c */
[----:B------:R-:W-:Y:S02]  /*5640*/  SEL R22, R2, R11, !P1 ;  /* 0x0000000b02167207 */ /* 0x000fe40004800000 */
[----:B------:R-:W-:Y:S01]  /*5650*/  SEL R19, R11, R2, !P1 ;  /* 0x000000020b137207 */ /* 0x000fe20004800000 */
[----:B------:R-:W-:-:S07]  /*5660*/  IMAD.MOV.U32 R2, RZ, RZ, R10 ;  /* 0x000000ffff027224 */ /* 0x000fce00078e000a */
.L_x_108:
[----:B------:R-:W-:Y:S05]  /*5670*/  BSYNC B1 ;  /* 0x0000000000017941 */ /* 0x000fea0003800000 */
.L_x_107:
[----:B------:R-:W-:-:S13]  /*5680*/  LOP3.LUT P1, RZ, R3, 0xff, RZ, 0xc0, !PT ;  /* 0x000000ff03ff7812 */ /* 0x000fda000782c0ff */
[----:B------:R-:W-:Y:S05]  /*5690*/  @P1 BRA `(.L_x_111) ;  /* 0xfffffff400381947 */ /* 0x000fea000383ffff */
[----:B------:R-:W-:Y:S05]  /*56a0*/  BSYNC B0 ;  /* 0x0000000000007941 */ /* 0x000fea0003800000 */
.L_x_99:
[----:B------:R-:W-:-:S03]  /*56b0*/  UMOV UR4, 0xffffffff ;  /* 0xffffffff00047882 */ /* 0x000fc60000000000 */
[----:B------:R-:W-:Y:S05]  /*56c0*/  BRA.DIV UR4, `(.L_x_112) ;  /* 0x0000000604887947 */ /* 0x000fea000b800000 */
[----:B------:R-:W-:-:S13]  /*56d0*/  ELECT P6, URZ, PT ;  /* 0x00000000003f782f */ /* 0x000fda00038c0000 */
.L_x_130:
[----:B------:R-:W-:Y:S04]  /*56e0*/  BSSY B0, `(.L_x_113) ;  /* 0x000003d000007945 */ /* 0x000fe80003800000 */
[----:B------:R-:W-:Y:S05]  /*56f0*/  @!P6 BRA `(.L_x_114) ;  /* 0x0000000000ece947 */ /* 0x000fea0003800000 */
[----:B------:R-:W-:-:S04]  /*5700*/  LOP3.LUT R16, R16, 0x2, RZ, 0xfc, !PT ;  /* 0x0000000210107812 */ /* 0x000fc800078efcff */
[----:B------:R-:W-:-:S13]  /*5710*/  ISETP.NE.AND P0, PT, R16, 0x3, PT ;  /* 0x000000031000780c */ /* 0x000fda0003f05270 */
[----:B------:R-:W-:Y:S05]  /*5720*/  @!P0 BRA `(.L_x_115) ;  /* 0x0000000000048947 */ /* 0x000fea0003800000 */
[----:B------:R-:W-:Y:S01]  /*5730*/  BPT.TRAP 0x1 ;  /* 0x000000040000795c */ /* 0x000fe20000300000 */
.L_x_115:
[----:B------:R-:W0:Y:S01]  /*5740*/  S2R R3, SR_CgaCtaId ;  /* 0x0000000000037919 */ /* 0x000e220000008800 */
[----:B------:R-:W-:Y:S02]  /*5750*/  MOV R2, 0x400 ;  /* 0x0000040000027802 */ /* 0x000fe40000000f00 */
[----:B------:R-:W-:Y:S02]  /*5760*/  SHF.L.U32 R4, R0, 0x1f, RZ ;  /* 0x0000001f00047819 */ /* 0x000fe400000006ff */
[----:B0-----:R-:W-:-:S05]  /*5770*/  LEA R2, R3, R2, 0x18 ;  /* 0x0000000203027211 */ /* 0x001fca00078ec0ff */
[----:B------:R-:W-:-:S04]  /*5780*/  VIADD R2, R2, 0x30 ;  /* 0x0000003002027836 */ /* 0x000fc80000000000 */
[C---:B------:R-:W-:Y:S02]  /*5790*/  IMAD R9, R7.reuse, 0x8, R2 ;  /* 0x0000000807097824 */ /* 0x040fe400078e0202 */
[----:B------:R-:W-:Y:S02]  /*57a0*/  VIADD R7, R7, 0x1 ;  /* 0x0000000107077836 */ /* 0x000fe40000000000 */
[----:B------:R-:W0:Y:S03]  /*57b0*/  SYNCS.PHASECHK.TRANS64.TRYWAIT P0, [R9+URZ], R4 ;  /* 0x00000004090075a7 */ /* 0x000e26000800017f */
[----:B------:R-:W-:-:S04]  /*57c0*/  ISETP.NE.AND P1, PT, R7, 0x6, PT ;  /* 0x000000060700780c */ /* 0x000fc80003f25270 */
[----:B------:R-:W-:Y:S02]  /*57d0*/  SEL R3, RZ, 0x1, P1 ;  /* 0x00000001ff037807 */ /* 0x000fe40000800000 */
[----:B------:R-:W-:Y:S02]  /*57e0*/  SEL R7, R7, RZ, P1 ;  /* 0x000000ff07077207 */ /* 0x000fe40000800000 */
[----:B------:R-:W-:-:S03]  /*57f0*/  LOP3.LUT R6, R0, R3, RZ, 0x3c, !PT ;  /* 0x0000000300067212 */ /* 0x000fc600078e3cff */
[----:B------:R-:W-:Y:S01]  /*5800*/  IMAD R8, R7, 0x8, R2 ;  /* 0x0000000807087824 */ /* 0x000fe200078e0202 */
[----:B------:R-:W-:Y:S01]  /*5810*/  SHF.L.U32 R5, R6, 0x1f, RZ ;  /* 0x0000001f06057819 */ /* 0x000fe200000006ff */
[----:B0-----:R-:W-:Y:S06]  /*5820*/  @!P0 BRA `(.L_x_116) ;  /* 0x0000000400508947 */ /* 0x001fec0003800000 */
.L_x_131:
[----:B------:R-:W1:Y:S01]  /*5830*/  SYNCS.PHASECHK.TRANS64.TRYWAIT P0, [R8+URZ], R5 ;  /* 0x00000005080075a7 */ /* 0x000e62000800017f */
[----:B------:R-:W-:-:S05]  /*5840*/  VIADD R0, R7, 0x1 ;  /* 0x0000000107007836 */ /* 0x000fca0000000000 */
[----:B------:R-:W-:-:S04]  /*5850*/  ISETP.NE.AND P1, PT, R0, 0x6, PT ;  /* 0x000000060000780c */ /* 0x000fc80003f25270 */
[----:B------:R-:W-:Y:S02]  /*5860*/  SEL R3, RZ, 0x1, P1 ;  /* 0x00000001ff037807 */ /* 0x000fe40000800000 */
[----:B------:R-:W-:Y:S02]  /*5870*/  SEL R7, R0, RZ, P1 ;  /* 0x000000ff00077207 */ /* 0x000fe40000800000 */
[----:B------:R-:W-:-:S03]  /*5880*/  LOP3.LUT R6, R6, R3, RZ, 0x3c, !PT ;  /* 0x0000000306067212 */ /* 0x000fc600078e3cff */
[----:B0-----:R-:W-:Y:S01]  /*5890*/  IMAD R9, R7, 0x8, R2 ;  /* 0x0000000807097824 */ /* 0x001fe200078e0202 */
[----:B------:R-:W-:Y:S01]  /*58a0*/  SHF.L.U32 R4, R6, 0x1f, RZ ;  /* 0x0000001f06047819 */ /* 0x000fe200000006ff */
[----:B-1----:R-:W-:Y:S06]  /*58b0*/  @!P0 BRA `(.L_x_117) ;  /* 0x0000000400408947 */ /* 0x002fec0003800000 */
.L_x_132:
        /* <DEDUP_REMOVED lines=9> */
.L_x_133:
[----:B------:R-:W1:Y:S01]  /*5950*/  SYNCS.PHASECHK.TRANS64.TRYWAIT P0, [R8+URZ], R5 ;  /* 0x00000005080075a7 */ /* 0x000e62000800017f */
[----:B------:R-:W-:-:S05]  /*5960*/  VIADD R0, R7, 0x1 ;  /* 0x0000000107007836 */ /* 0x000fca0000000000 */
[----:B------:R-:W-:-:S04]  /*5970*/  ISETP.NE.AND P1, PT, R0, 0x6, PT ;  /* 0x000000060000780c */ /* 0x000fc80003f25270 */
[----:B------:R-:W-:Y:S02]  /*5980*/  SEL R3, RZ, 0x1, P1 ;  /* 0x00000001ff037807 */ /* 0x000fe40000800000 */
[----:B------:R-:W-:Y:S02]  /*5990*/  SEL R7, R0, RZ, P1 ;  /* 0x000000ff00077207 */ /* 0x000fe40000800000 */
[----:B0-----:R-:W-:-:S03]  /*59a0*/  LOP3.LUT R9, R6, R3, RZ, 0x3c, !PT ;  /* 0x0000000306097212 */ /* 0x001fc600078e3cff */
[----:B------:R-:W-:Y:S01]  /*59b0*/  IMAD R11, R7, 0x8, R2 ;  /* 0x00000008070b7824 */ /* 0x000fe200078e0202 */
[----:B------:R-:W-:Y:S01]  /*59c0*/  SHF.L.U32 R6, R9, 0x1f, RZ ;  /* 0x0000001f09067819 */ /* 0x000fe200000006ff */
[----:B-1----:R-:W-:Y:S06]  /*59d0*/  @!P0 BRA `(.L_x_119) ;  /* 0x0000000400208947 */ /* 0x002fec0003800000 */
.L_x_134:
[----:B------:R-:W1:Y:S01]  /*59e0*/  SYNCS.PHASECHK.TRANS64.TRYWAIT P0, [R11+URZ], R6 ;  /* 0x000000060b0075a7 */ /* 0x000e62000800017f */
[----:B------:R-:W-:-:S05]  /*59f0*/  VIADD R0, R7, 0x1 ;  /* 0x0000000107007836 */ /* 0x000fca0000000000 */
[----:B------:R-:W-:-:S04]  /*5a00*/  ISETP.NE.AND P1, PT, R0, 0x6, PT ;  /* 0x000000060000780c */ /* 0x000fc80003f25270 */
[----:B------:R-:W-:Y:S02]  /*5a10*/  SEL R4, RZ, 0x1, P1 ;  /* 0x00000001ff047807 */ /* 0x000fe40000800000 */
[----:B------:R-:W-:Y:S02]  /*5a20*/  SEL R3, R0, RZ, P1 ;  /* 0x000000ff00037207 */ /* 0x000fe40000800000 */
[----:B------:R-:W-:Y:S01]  /*5a30*/  LOP3.LUT R0, R9, R4, RZ, 0x3c, !PT ;  /* 0x0000000409007212 */ /* 0x000fe200078e3cff */
[----:B-1----:R-:W-:Y:S06]  /*5a40*/  @!P0 BRA `(.L_x_120) ;  /* 0x0000000400188947 */ /* 0x002fec0003800000 */
.L_x_135:
[----:B------:R-:W-:Y:S01]  /*5a50*/  IMAD R3, R3, 0x8, R2 ;  /* 0x0000000803037824 */ /* 0x000fe200078e0202 */
[----:B------:R-:W-:-:S07]  /*5a60*/  SHF.L.U32 R0, R0, 0x1f, RZ ;  /* 0x0000001f00007819 */ /* 0x000fce00000006ff */
.L_x_121:
[----:B--2---:R2:W3:Y:S02]  /*5a70*/  SYNCS.PHASECHK.TRANS64.TRYWAIT P0, [R3+URZ], R0 ;  /* 0x00000000030075a7 */ /* 0x0044e4000800017f */
[----:B---3--:R-:W-:Y:S05]  /*5a80*/  @!P0 NANOSLEEP.SYNCS 0x989680 ;  /* 0x009896800000895d */ /* 0x008fea0003900000 */
[----:B------:R-:W3:Y:S02]  /*5a90*/  @!P0 SYNCS.PHASECHK.TRANS64 P0, [R3+URZ], R0 ;  /* 0x00000000030085a7 */ /* 0x000ee4000800007f */
[----:B---3--:R-:W-:Y:S05]  /*5aa0*/  @!P0 BRA `(.L_x_121) ;  /* 0xfffffffc00f08947 */ /* 0x008fea000383ffff */
.L_x_114:
[----:B------:R-:W-:Y:S05]  /*5ab0*/  BSYNC B0 ;  /* 0x0000000000007941 */ /* 0x000fea0003800000 */
.L_x_113:
[----:B------:R-:W-:Y:S05]  /*5ac0*/  EXIT ;  /* 0x000000000000794d */ /* 0x000fea0003800000 */
.L_x_15:
[----:B-1----:R1:W2:Y:S02]  /*5ad0*/  SYNCS.PHASECHK.TRANS64.TRYWAIT P0, [R63+URZ], R0 ;  /* 0x000000003f0075a7 */ /* 0x0022a4000800017f */
[----:B--2---:R-:W-:Y:S05]  /*5ae0*/  @!P0 NANOSLEEP.SYNCS 0x989680 ;  /* 0x009896800000895d */ /* 0x004fea0003900000 */
[----:B------:R-:W2:Y:S02]  /*5af0*/  @!P0 SYNCS.PHASECHK.TRANS64 P0, [R63+URZ], R0 ;  /* 0x000000003f0085a7 */ /* 0x000ea4000800007f */
[----:B--2---:R-:W-:Y:S05]  /*5b00*/  @!P0 BRA `(.L_x_15) ;  /* 0xfffffffc00f08947 */ /* 0x004fea000383ffff */
[----:B------:R-:W-:Y:S05]  /*5b10*/  BRA `(.L_x_122) ;  /* 0xffffffb800887947 */ /* 0x000fea000383ffff */
.L_x_20:
[----:B--2---:R2:W3:Y:S02]  /*5b20*/  SYNCS.PHASECHK.TRANS64.TRYWAIT P1, [R3+URZ], R0 ;  /* 0x00000000030075a7 */ /* 0x0044e4000802017f */
[----:B---3--:R-:W-:Y:S05]  /*5b30*/  @!P1 NANOSLEEP.SYNCS 0x989680 ;  /* 0x009896800000995d */ /* 0x008fea0003900000 */
[----:B------:R-:W3:Y:S02]  /*5b40*/  @!P1 SYNCS.PHASECHK.TRANS64 P1, [R3+URZ], R0 ;  /* 0x00000000030095a7 */ /* 0x000ee4000802007f */
[----:B---3--:R-:W-:Y:S05]  /*5b50*/  @!P1 BRA `(.L_x_20) ;  /* 0xfffffffc00f09947 */ /* 0x008fea000383ffff */
[----:B------:R-:W-:Y:S05]  /*5b60*/  BRA `(.L_x_19) ;  /* 0xffffffb800ec7947 */ /* 0x000fea000383ffff */
.L_x_25:
[----:B--2---:R-:W-:-:S04]  /*5b70*/  IMAD.U32 R4, RZ, RZ, UR4 ;  /* 0x00000004ff047e24 */ /* 0x004fc8000f8e00ff */
[----:B------:R2:W3:Y:S03]  /*5b80*/  SYNCS.PHASECHK.TRANS64.TRYWAIT P1, [R4+URZ], R3 ;  /* 0x00000003040075a7 */ /* 0x0004e6000802017f */
[----:B---3--:R-:W-:Y:S05]  /*5b90*/  @!P1 NANOSLEEP.SYNCS 0x989680 ;  /* 0x009896800000995d */ /* 0x008fea0003900000 */
[----:B------:R-:W3:Y:S02]  /*5ba0*/  @!P1 SYNCS.PHASECHK.TRANS64 P1, [R4+URZ], R3 ;  /* 0x00000003040095a7 */ /* 0x000ee4000802007f */
[----:B---3--:R-:W-:Y:S05]  /*5bb0*/  @!P1 BRA `(.L_x_25) ;  /* 0xfffffffc00ec9947 */ /* 0x008fea000383ffff */
[----:B------:R-:W-:Y:S05]  /*5bc0*/  BRA `(.L_x_24) ;  /* 0xffffffbc00a47947 */ /* 0x000fea000383ffff */
.L_x_31:
[----:B---3--:R3:W4:Y:S02]  /*5bd0*/  SYNCS.PHASECHK.TRANS64.TRYWAIT P0, [R63+URZ+0x10], R0 ;  /* 0x000010003f0075a7 */ /* 0x008724000800017f */
[----:B----4-:R-:W-:Y:S05]  /*5be0*/  @!P0 NANOSLEEP.SYNCS 0x989680 ;  /* 0x009896800000895d */ /* 0x010fea0003900000 */
[----:B------:R-:W4:Y:S02]  /*5bf0*/  @!P0 SYNCS.PHASECHK.TRANS64 P0, [R63+URZ+0x10], R0 ;  /* 0x000010003f0085a7 */ /* 0x000f24000800007f */
[----:B----4-:R-:W-:Y:S05]  /*5c00*/  @!P0 BRA `(.L_x_31) ;  /* 0xfffffffc00f08947 */ /* 0x010fea000383ffff */
[----:B------:R-:W-:Y:S05]  /*5c10*/  BRA `(.L_x_123) ;  /* 0xffffffc000dc7947 */ /* 0x000fea000383ffff */
.L_x_100:
[----:B------:R-:W-:Y:S01]  /*5c20*/  BSSY B1, `(.L_x_124) ;  /* 0x0000006000017945 */ /* 0x000fe20003800000 */
[----:B------:R-:W-:-:S07]  /*5c30*/  IMAD.MOV.U32 R15, RZ, RZ, -0x1 ;  /* 0xffffffffff0f7424 */ /* 0x000fce00078e00ff */
[----:B-----5:R-:W-:Y:S05]  /*5c40*/  WARPSYNC.COLLECTIVE R15, `(.L_x_125) ;  /* 0x000000000f0c7348 */ /* 0x020fea0003c00000 */
[----:B------:R-:W-:Y:S02]  /*5c50*/  ELECT P6, UR62, PT ;  /* 0x00000000003e782f */ /* 0x000fe400038c0000 */
[----:B------:R-:W-:Y:S01]  /*5c60*/  MOV R14, UR62 ;  /* 0x0000003e000e7c02 */ /* 0x000fe20008000f00 */
[----:B-----5:R-:W-:Y:S10]  /*5c70*/  ENDCOLLECTIVE ;  /* 0x000000000000791b */ /* 0x020ff40003800000 */
.L_x_125:
[----:B------:R-:W-:Y:S05]  /*5c80*/  BSYNC B1 ;  /* 0x0000000000017941 */ /* 0x000fea0003800000 */
.L_x_124:
[----:B------:R-:W-:Y:S05]  /*5c90*/  BRA `(.L_x_126) ;  /* 0xffffffec00c47947 */ /* 0x000fea000383ffff */
.L_x_103:
[----:B0-----:R0:W1:Y:S02]  /*5ca0*/  SYNCS.PHASECHK.TRANS64.TRYWAIT P1, [R10+URZ+0x30], R5 ;  /* 0x000030050a0075a7 */ /* 0x001064000802017f */
[----:B-1----:R-:W-:Y:S05]  /*5cb0*/  @!P1 NANOSLEEP.SYNCS 0x989680 ;  /* 0x009896800000995d */ /* 0x002fea0003900000 */
[----:B------:R-:W1:Y:S02]  /*5cc0*/  @!P1 SYNCS.PHASECHK.TRANS64 P1, [R10+URZ+0x30], R5 ;  /* 0x000030050a0095a7 */ /* 0x000e64000802007f */
[----:B-1----:R-:W-:Y:S05]  /*5cd0*/  @!P1 BRA `(.L_x_103) ;  /* 0xfffffffc00f09947 */ /* 0x002fea000383ffff */
[----:B------:R-:W-:Y:S05]  /*5ce0*/  BRA `(.L_x_127) ;  /* 0xffffffec00f87947 */ /* 0x000fea000383ffff */
.L_x_112:
[----:B------:R-:W-:Y:S01]  /*5cf0*/  BSSY B0, `(.L_x_128) ;  /* 0x0000006000007945 */ /* 0x000fe20003800000 */
[----:B------:R-:W-:-:S07]  /*5d00*/  IMAD.MOV.U32 R15, RZ, RZ, -0x1 ;  /* 0xffffffffff0f7424 */ /* 0x000fce00078e00ff */
[----:B-----5:R-:W-:Y:S05]  /*5d10*/  WARPSYNC.COLLECTIVE R15, `(.L_x_129) ;  /* 0x000000000f0c7348 */ /* 0x020fea0003c00000 */
[----:B------:R-:W-:Y:S02]  /*5d20*/  ELECT P6, UR62, PT ;  /* 0x00000000003e782f */ /* 0x000fe400038c0000 */
[----:B------:R-:W-:Y:S01]  /*5d30*/  MOV R14, UR62 ;  /* 0x0000003e000e7c02 */ /* 0x000fe20008000f00 */
[----:B-----5:R-:W-:Y:S10]  /*5d40*/  ENDCOLLECTIVE ;  /* 0x000000000000791b */ /* 0x020ff40003800000 */
.L_x_129:
[----:B------:R-:W-:Y:S05]  /*5d50*/  BSYNC B0 ;  /* 0x0000000000007941 */ /* 0x000fea0003800000 */
.L_x_128:
[----:B------:R-:W-:Y:S05]  /*5d60*/  BRA `(.L_x_130) ;  /* 0xfffffff8005c7947 */ /* 0x000fea000383ffff */
.L_x_116:
[----:B0-----:R0:W1:Y:S02]  /*5d70*/  SYNCS.PHASECHK.TRANS64.TRYWAIT P0, [R9+URZ], R4 ;  /* 0x00000004090075a7 */ /* 0x001064000800017f */
[----:B-1----:R-:W-:Y:S05]  /*5d80*/  @!P0 NANOSLEEP.SYNCS 0x989680 ;  /* 0x009896800000895d */ /* 0x002fea0003900000 */
[----:B------:R-:W1:Y:S02]  /*5d90*/  @!P0 SYNCS.PHASECHK.TRANS64 P0, [R9+URZ], R4 ;  /* 0x00000004090085a7 */ /* 0x000e64000800007f */
[----:B-1----:R-:W-:Y:S05]  /*5da0*/  @!P0 BRA `(.L_x_116) ;  /* 0xfffffffc00f08947 */ /* 0x002fea000383ffff */
[----:B------:R-:W-:Y:S05]  /*5db0*/  BRA `(.L_x_131) ;  /* 0xfffffff8009c7947 */ /* 0x000fea000383ffff */
.L_x_117:
[----:B0-----:R0:W1:Y:S02]  /*5dc0*/  SYNCS.PHASECHK.TRANS64.TRYWAIT P0, [R8+URZ], R5 ;  /* 0x00000005080075a7 */ /* 0x001064000800017f */
[----:B-1----:R-:W-:Y:S05]  /*5dd0*/  @!P0 NANOSLEEP.SYNCS 0x989680 ;  /* 0x009896800000895d */ /* 0x002fea0003900000 */
[----:B------:R-:W1:Y:S02]  /*5de0*/  @!P0 SYNCS.PHASECHK.TRANS64 P0, [R8+URZ], R5 ;  /* 0x00000005080085a7 */ /* 0x000e64000800007f */
[----:B-1----:R-:W-:Y:S05]  /*5df0*/  @!P0 BRA `(.L_x_117) ;  /* 0xfffffffc00f08947 */ /* 0x002fea000383ffff */
[----:B------:R-:W-:Y:S05]  /*5e00*/  BRA `(.L_x_132) ;  /* 0xfffffff800ac7947 */ /* 0x000fea000383ffff */
.L_x_118:
[----:B0-----:R0:W1:Y:S02]  /*5e10*/  SYNCS.PHASECHK.TRANS64.TRYWAIT P0, [R9+URZ], R4 ;  /* 0x00000004090075a7 */ /* 0x001064000800017f */
[----:B-1----:R-:W-:Y:S05]  /*5e20*/  @!P0 NANOSLEEP.SYNCS 0x989680 ;  /* 0x009896800000895d */ /* 0x002fea0003900000 */
[----:B------:R-:W1:Y:S02]  /*5e30*/  @!P0 SYNCS.PHASECHK.TRANS64 P0, [R9+URZ], R4 ;  /* 0x00000004090085a7 */ /* 0x000e64000800007f */
[----:B-1----:R-:W-:Y:S05]  /*5e40*/  @!P0 BRA `(.L_x_118) ;  /* 0xfffffffc00f08947 */ /* 0x002fea000383ffff */
[----:B------:R-:W-:Y:S05]  /*5e50*/  BRA `(.L_x_133) ;  /* 0xfffffff800bc7947 */ /* 0x000fea000383ffff */
.L_x_119:
[----:B0-----:R0:W1:Y:S02]  /*5e60*/  SYNCS.PHASECHK.TRANS64.TRYWAIT P0, [R8+URZ], R5 ;  /* 0x00000005080075a7 */ /* 0x001064000800017f */
[----:B-1----:R-:W-:Y:S05]  /*5e70*/  @!P0 NANOSLEEP.SYNCS 0x989680 ;  /* 0x009896800000895d */ /* 0x002fea0003900000 */
[----:B------:R-:W1:Y:S02]  /*5e80*/  @!P0 SYNCS.PHASECHK.TRANS64 P0, [R8+URZ], R5 ;  /* 0x00000005080085a7 */ /* 0x000e64000800007f */
[----:B-1----:R-:W-:Y:S05]  /*5e90*/  @!P0 BRA `(.L_x_119) ;  /* 0xfffffffc00f08947 */ /* 0x002fea000383ffff */
[----:B------:R-:W-:Y:S05]  /*5ea0*/  BRA `(.L_x_134) ;  /* 0xfffffff800cc7947 */ /* 0x000fea000383ffff */
.L_x_120:
[----:B-1----:R1:W2:Y:S02]  /*5eb0*/  SYNCS.PHASECHK.TRANS64.TRYWAIT P0, [R11+URZ], R6 ;  /* 0x000000060b0075a7 */ /* 0x0022a4000800017f */
[----:B--2---:R-:W-:Y:S05]  /*5ec0*/  @!P0 NANOSLEEP.SYNCS 0x989680 ;  /* 0x009896800000895d */ /* 0x004fea0003900000 */
[----:B------:R-:W2:Y:S02]  /*5ed0*/  @!P0 SYNCS.PHASECHK.TRANS64 P0, [R11+URZ], R6 ;  /* 0x000000060b0085a7 */ /* 0x000ea4000800007f */
[----:B--2---:R-:W-:Y:S05]  /*5ee0*/  @!P0 BRA `(.L_x_120) ;  /* 0xfffffffc00f08947 */ /* 0x004fea000383ffff */
[----:B------:R-:W-:Y:S05]  /*5ef0*/  BRA `(.L_x_135) ;  /* 0xfffffff800d47947 */ /* 0x000fea000383ffff */
.L_x_136:
[----:B------:R-:W-:-:S00]  /*5f00*/  BRA `(.L_x_136) ;  /* 0xfffffffc00fc7947 */ /* 0x000fc0000383ffff */
[----:B------:R-:W-:-:S00]  /*5f10*/  NOP ;  /* 0x0000000000007918 */ /* 0x000fc00000000000 */
        /* <DEDUP_REMOVED lines=14> */
.L_x_137:


//--------------------- .nv.global.init           --------------------------
	.section	.nv.global.init,"aw",@progbits
.nv.global.init:
	.type		$str$22,@object
	.size		$str$22,($str$23 - $str$22)
$str$22:
        /*0000*/ 	.byte	0x6b, 0x5f, 0x74, 0x69, 0x6c, 0x65, 0x5f, 0x63, 0x6f, 0x75, 0x6e, 0x74, 0x20, 0x3e, 0x3d, 0x20
        /*0010*/ 	.byte	0x31, 0x00
	.type		$str$23,@object
	.size		$str$23,(__unnamed_1 - $str$23)
$str$23:
        /*0012*/ 	.byte	0x2f, 0x74, 0x6d, 0x70, 0x2f, 0x63, 0x75, 0x74, 0x6c, 0x61, 0x73, 0x73, 0x5f, 0x73, 0x77, 0x65
        /*0022*/ 	.byte	0x65, 0x70, 0x5f, 0x73, 0x72, 0x63, 0x2f, 0x69, 0x6e, 0x63, 0x6c, 0x75, 0x64, 0x65, 0x2f, 0x63
        /*0032*/ 	.byte	0x75, 0x74, 0x6c, 0x61, 0x73, 0x73, 0x2f, 0x67, 0x65, 0x6d, 0x6d, 0x2f, 0x63, 0x6f, 0x6c, 0x6c
        /*0042*/ 	.byte	0x65, 0x63, 0x74, 0x69, 0x76, 0x65, 0x2f, 0x73, 0x6d, 0x39, 0x30, 0x5f, 0x6d, 0x6d, 0x61, 0x5f
        /*0052*/ 	.byte	0x74, 0x6d, 0x61, 0x5f, 0x67, 0x6d, 0x6d, 0x61, 0x5f, 0x73, 0x73, 0x5f, 0x77, 0x61, 0x72, 0x70
        /*0062*/ 	.byte	0x73, 0x70, 0x65, 0x63, 0x69, 0x61, 0x6c, 0x69, 0x7a, 0x65, 0x64, 0x2e, 0x68, 0x70, 0x70, 0x00
	.type		__unnamed_1,@object
	.size		__unnamed_1,(.L_0 - __unnamed_1)
__unnamed_1:
        /*0072*/ 	.byte	0x76, 0x6f, 0x69, 0x64, 0x20, 0x63, 0x75, 0x74, 0x6c, 0x61, 0x73, 0x73, 0x3a, 0x3a, 0x67, 0x65
        /* <DEDUP_REMOVED lines=179> */
        /*0bb2*/ 	.byte	0x74, 0x79, 0x5d, 0x00
.L_0:


//--------------------- .nv.shared._ZN7cutlass13device_kernelINS_4gemm6kernel13GemmUniversalIN4cute5tupleIJiiiiEEENS1_10collective13CollectiveMmaINS1_34MainloopSm90TmaGmmaWarpSpecializedILi6ENS5_IJNS4_1CILi1EEESB_SB_EEENS1_32KernelTmaWarpSpecializedPingpongEEENS5_IJNSA_ILi64EEESF_SF_EEENS_6half_tENS5_IJlSB_lEEESH_SI_NS4_8TiledMMAINS4_8MMA_AtomIJNS4_4SM904GMMA25MMA_64x64x16_F32F16F16_SSILNSM_5MajorE0ELSO_0ELNSM_7ScaleInE1ELSP_1EEEEEENS4_6LayoutISC_NS5_IJNSA_ILi0EEEST_ST_EEEEENS5_IJNS4_10UnderscoreESW_SW_EEEEENS4_13SM90_TMA_LOADENS4_14ComposedLayoutINS4_7SwizzleILi3ELi4ELi3EEENS4_18smem_ptr_flag_bitsILi16EEENSS_INS5_IJNSA_ILi8EEESF_EEENS5_IJSF_SB_EEEEEEEvNS4_8identityESZ_S19_vS1A_EENS_8epilogue10collective6detail29Sm90TmaWarpSpecializedAdapterINS1D_15DefaultEpilogueISH_SI_SI_NS1C_6thread17LinearCombinationISH_Li1EffLNS1H_9ScaleType4KindE0ELNS_15FloatRoundStyleE2ESH_EENS1_15EpilogueDefaultEEEEEvvEEEEvNT_6ParamsE --------------------------
	.section	.nv.shared._ZN7cutlass13device_kernelINS_4gemm6kernel13GemmUniversalIN4cute5tupleIJiiiiEEENS1_10collective13CollectiveMmaINS1_34MainloopSm90TmaGmmaWarpSpecializedILi6ENS5_IJNS4_1CILi1EEESB_SB_EEENS1_32KernelTmaWarpSpecializedPingpongEEENS5_IJNSA_ILi64EEESF_SF_EEENS_6half_tENS5_IJlSB_lEEESH_SI_NS4_8TiledMMAINS4_8MMA_AtomIJNS4_4SM904GMMA25MMA_64x64x16_F32F16F16_SSILNSM_5MajorE0ELSO_0ELNSM_7ScaleInE1ELSP_1EEEEEENS4_6LayoutISC_NS5_IJNSA_ILi0EEEST_ST_EEEEENS5_IJNS4_10UnderscoreESW_SW_EEEEENS4_13SM90_TMA_LOADENS4_14ComposedLayoutINS4_7SwizzleILi3ELi4ELi3EEENS4_18smem_ptr_flag_bitsILi16EEENSS_INS5_IJNSA_ILi8EEESF_EEENS5_IJSF_SB_EEEEEEEvNS4_8identityESZ_S19_vS1A_EENS_8epilogue10collective6detail29Sm90TmaWarpSpecializedAdapterINS1D_15DefaultEpilogueISH_SI_SI_NS1C_6thread17LinearCombinationISH_Li1EffLNS1H_9ScaleType4KindE0ELNS_15FloatRoundStyleE2ESH_EENS1_15EpilogueDefaultEEEEEvvEEEEvNT_6ParamsE,"aw",@nobits
	.sectionflags	@""
	.align	16
	.zero		1024


//--------------------- .nv.shared.reserved.0     --------------------------
	.section	.nv.shared.reserved.0,"aw",@nobits
	.weak		__nv_reservedSMEM_offset_0_alias
	.size		__nv_reservedSMEM_offset_0_alias, 0, 0
	.other		__nv_reservedSMEM_offset_0_alias,@"STO_CUDA_RESERVED_SHARED STV_DEFAULT"
__nv_reservedSMEM_offset_0_alias:
	.zero		0


//--------------------- .nv.global                --------------------------
	.section	.nv.global,"aw",@nobits
.nv.global:
	.type		_ZN40_INTERNAL_5944f366_4_k_cu_0d775983_215354cute1_E,@object
	.size		_ZN40_INTERNAL_5944f366_4_k_cu_0d775983_215354cute1_E,(_ZN40_INTERNAL_5944f366_4_k_cu_0d775983_215354cuda3std3__45__cpo6cbeginE - _ZN40_INTERNAL_5944f366_4_k_cu_0d775983_215354cute1_E)
_ZN40_INTERNAL_5944f366_4_k_cu_0d775983_215354cute1_E:
	.zero		1
	.type		_ZN40_INTERNAL_5944f366_4_k_cu_0d775983_215354cuda3std3__45__cpo6cbeginE,@object
	.size		_ZN40_INTERNAL_5944f366_4_k_cu_0d775983_215354cuda3std3__45__cpo6cbeginE,(_ZN40_INTERNAL_5944f366_4_k_cu_0d775983_215354cuda3std3__48in_placeE - _ZN40_INTERNAL_5944f366_4_k_cu_0d775983_215354cuda3std3__45__cpo6cbeginE)
_ZN40_INTERNAL_5944f366_4_k_cu_0d775983_215354cuda3std3__45__cpo6cbeginE:
	.zero		1
	.type		_ZN40_INTERNAL_5944f366_4_k_cu_0d775983_215354cuda3std3__48in_placeE,@object
	.size		_ZN40_INTERNAL_5944f366_4_k_cu_0d775983_215354cuda3std3__48in_placeE,(_ZN40_INTERNAL_5944f366_4_k_cu_0d775983_215354cuda3std6ranges3__45__cpo9iter_moveE - _ZN40_INTERNAL_5944f366_4_k_cu_0d775983_215354cuda3std3__48in_placeE)
_ZN40_INTERNAL_5944f366_4_k_cu_0d775983_215354cuda3std3__48in_placeE:
	.zero		1
	.type		_ZN40_INTERNAL_5944f366_4_k_cu_0d775983_215354cuda3std6ranges3__45__cpo9iter_moveE,@object
	.size		_ZN40_INTERNAL_5944f366_4_k_cu_0d775983_215354cuda3std6ranges3__45__cpo9iter_moveE,(_ZN40_INTERNAL_5944f366_4_k_cu_0d775983_215354cuda3std3__45__cpo5beginE - _ZN40_INTERNAL_5944f366_4_k_cu_0d775983_215354cuda3std6ranges3__45__cpo9iter_moveE)
_ZN40_INTERNAL_5944f366_4_k_cu_0d775983_215354cuda3std6ranges3__45__cpo9iter_moveE:
	.zero		1
	.type		_ZN40_INTERNAL_5944f366_4_k_cu_0d775983_215354cuda3std3__45__cpo5beginE,@object
	.size		_ZN40_INTERNAL_5944f366_4_k_cu_0d775983_215354cuda3std3__45__cpo5beginE,(_ZN40_INTERNAL_5944f366_4_k_cu_0d775983_215354cuda3std3__442_GLOBAL__N__5944f366_4_k_cu_0d775983_215356ignoreE - _ZN40_INTERNAL_5944f366_4_k_cu_0d775983_215354cuda3std3__45__cpo5beginE)
_ZN40_INTERNAL_5944f366_4_k_cu_0d775983_215354cuda3std3__45__cpo5beginE:
	.zero		1
	.type		_ZN40_INTERNAL_5944f366_4_k_cu_0d775983_215354cuda3std3__442_GLOBAL__N__5944f366_4_k_cu_0d775983_215356ignoreE,@object
	.size		_ZN40_INTERNAL_5944f366_4_k_cu_0d775983_215354cuda3std3__442_GLOBAL__N__5944f366_4_k_cu_0d775983_215356ignoreE,(_ZN40_INTERNAL_5944f366_4_k_cu_0d775983_215354cute7productE - _ZN40_INTERNAL_5944f366_4_k_cu_0d775983_215354cuda3std3__442_GLOBAL__N__5944f366_4_k_cu_0d775983_215356ignoreE)
_ZN40_INTERNAL_5944f366_4_k_cu_0d775983_215354cuda3std3__442_GLOBAL__N__5944f366_4_k_cu_0d775983_215356ignoreE:
	.zero		1
	.type		_ZN40_INTERNAL_5944f366_4_k_cu_0d775983_215354cute7productE,@object
	.size		_ZN40_INTERNAL_5944f366_4_k_cu_0d775983_215354cute7productE,(_ZN40_INTERNAL_5944f366_4_k_cu_0d775983_215354cuda3std3__45__cpo3endE - _ZN40_INTERNAL_5944f366_4_k_cu_0d775983_215354cute7productE)
_ZN40_INTERNAL_5944f366_4_k_cu_0d775983_215354cute7productE:
	.zero		1
	.type		_ZN40_INTERNAL_5944f366_4_k_cu_0d775983_215354cuda3std3__45__cpo3endE,@object
	.size		_ZN40_INTERNAL_5944f366_4_k_cu_0d775983_215354cuda3std3__45__cpo3endE,(_ZN40_INTERNAL_5944f366_4_k_cu_0d775983_215354cuda3std3__419piecewise_constructE - _ZN40_INTERNAL_5944f366_4_k_cu_0d775983_215354cuda3std3__45__cpo3endE)
_ZN40_INTERNAL_5944f366_4_k_cu_0d775983_215354cuda3std3__45__cpo3endE:
	.zero		1
	.type		_ZN40_INTERNAL_5944f366_4_k_cu_0d775983_215354cuda3std3__419piecewise_constructE,@object
	.size		_ZN40_INTERNAL_5944f366_4_k_cu_0d775983_215354cuda3std3__419piecewise_constructE,(_ZN40_INTERNAL_5944f366_4_k_cu_0d775983_215354cuda3std3__45__cpo4cendE - _ZN40_INTERNAL_5944f366_4_k_cu_0d775983_215354cuda3std3__419piecewise_constructE)
_ZN40_INTERNAL_5944f366_4_k_cu_0d775983_215354cuda3std3__419piecewise_constructE:
	.zero		1
	.type		_ZN40_INTERNAL_5944f366_4_k_cu_0d775983_215354cuda3std3__45__cpo4cendE,@object
	.size		_ZN40_INTERNAL_5944f366_4_k_cu_0d775983_215354cuda3std3__45__cpo4cendE,(_ZN40_INTERNAL_5944f366_4_k_cu_0d775983_215354cuda3std6ranges3__45__cpo4swapE - _ZN40_INTERNAL_5944f366_4_k_cu_0d775983_215354cuda3std3__45__cpo4cendE)
_ZN40_INTERNAL_5944f366_4_k_cu_0d775983_215354cuda3std3__45__cpo4cendE:
	.zero		1
	.type		_ZN40_INTERNAL_5944f366_4_k_cu_0d775983_215354cuda3std6ranges3__45__cpo4swapE,@object
	.size		_ZN40_INTERNAL_5944f366_4_k_cu_0d775983_215354cuda3std6ranges3__45__cpo4swapE,(.L_8 - _ZN40_INTERNAL_5944f366_4_k_cu_0d775983_215354cuda3std6ranges3__45__cpo4swapE)
_ZN40_INTERNAL_5944f366_4_k_cu_0d775983_215354cuda3std6ranges3__45__cpo4swapE:
	.zero		1
.L_8:


//--------------------- .nv.constant0._ZN7cutlass13device_kernelINS_4gemm6kernel13GemmUniversalIN4cute5tupleIJiiiiEEENS1_10collective13CollectiveMmaINS1_34MainloopSm90TmaGmmaWarpSpecializedILi6ENS5_IJNS4_1CILi1EEESB_SB_EEENS1_32KernelTmaWarpSpecializedPingpongEEENS5_IJNSA_ILi64EEESF_SF_EEENS_6half_tENS5_IJlSB_lEEESH_SI_NS4_8TiledMMAINS4_8MMA_AtomIJNS4_4SM904GMMA25MMA_64x64x16_F32F16F16_SSILNSM_5MajorE0ELSO_0ELNSM_7ScaleInE1ELSP_1EEEEEENS4_6LayoutISC_NS5_IJNSA_ILi0EEEST_ST_EEEEENS5_IJNS4_10UnderscoreESW_SW_EEEEENS4_13SM90_TMA_LOADENS4_14ComposedLayoutINS4_7SwizzleILi3ELi4ELi3EEENS4_18smem_ptr_flag_bitsILi16EEENSS_INS5_IJNSA_ILi8EEESF_EEENS5_IJSF_SB_EEEEEEEvNS4_8identityESZ_S19_vS1A_EENS_8epilogue10collective6detail29Sm90TmaWarpSpecializedAdapterINS1D_15DefaultEpilogueISH_SI_SI_NS1C_6thread17LinearCombinationISH_Li1EffLNS1H_9ScaleType4KindE0ELNS_15FloatRoundStyleE2ESH_EENS1_15EpilogueDefaultEEEEEvvEEEEvNT_6ParamsE --------------------------
	.section	.nv.constant0._ZN7cutlass13device_kernelINS_4gemm6kernel13GemmUniversalIN4cute5tupleIJiiiiEEENS1_10collective13CollectiveMmaINS1_34MainloopSm90TmaGmmaWarpSpecializedILi6ENS5_IJNS4_1CILi1EEESB_SB_EEENS1_32KernelTmaWarpSpecializedPingpongEEENS5_IJNSA_ILi64EEESF_SF_EEENS_6half_tENS5_IJlSB_lEEESH_SI_NS4_8TiledMMAINS4_8MMA_AtomIJNS4_4SM904GMMA25MMA_64x64x16_F32F16F16_SSILNSM_5MajorE0ELSO_0ELNSM_7ScaleInE1ELSP_1EEEEEENS4_6LayoutISC_NS5_IJNSA_ILi0EEEST_ST_EEEEENS5_IJNS4_10UnderscoreESW_SW_EEEEENS4_13SM90_TMA_LOADENS4_14ComposedLayoutINS4_7SwizzleILi3ELi4ELi3EEENS4_18smem_ptr_flag_bitsILi16EEENSS_INS5_IJNSA_ILi8EEESF_EEENS5_IJSF_SB_EEEEEEEvNS4_8identityESZ_S19_vS1A_EENS_8epilogue10collective6detail29Sm90TmaWarpSpecializedAdapterINS1D_15DefaultEpilogueISH_SI_SI_NS1C_6thread17LinearCombinationISH_Li1EffLNS1H_9ScaleType4KindE0ELNS_15FloatRoundStyleE2ESH_EENS1_15EpilogueDefaultEEEEEvvEEEEvNT_6ParamsE,"a",@progbits
	.sectionflags	@""
	.align	4
.nv.constant0._ZN7cutlass13device_kernelINS_4gemm6kernel13GemmUniversalIN4cute5tupleIJiiiiEEENS1_10collective13CollectiveMmaINS1_34MainloopSm90TmaGmmaWarpSpecializedILi6ENS5_IJNS4_1CILi1EEESB_SB_EEENS1_32KernelTmaWarpSpecializedPingpongEEENS5_IJNSA_ILi64EEESF_SF_EEENS_6half_tENS5_IJlSB_lEEESH_SI_NS4_8TiledMMAINS4_8MMA_AtomIJNS4_4SM904GMMA25MMA_64x64x16_F32F16F16_SSILNSM_5MajorE0ELSO_0ELNSM_7ScaleInE1ELSP_1EEEEEENS4_6LayoutISC_NS5_IJNSA_ILi0EEEST_ST_EEEEENS5_IJNS4_10UnderscoreESW_SW_EEEEENS4_13SM90_TMA_LOADENS4_14ComposedLayoutINS4_7SwizzleILi3ELi4ELi3EEENS4_18smem_ptr_flag_bitsILi16EEENSS_INS5_IJNSA_ILi8EEESF_EEENS5_IJSF_SB_EEEEEEEvNS4_8identityESZ_S19_vS1A_EENS_8epilogue10collective6detail29Sm90TmaWarpSpecializedAdapterINS1D_15DefaultEpilogueISH_SI_SI_NS1C_6thread17LinearCombinationISH_Li1EffLNS1H_9ScaleType4KindE0ELNS_15FloatRoundStyleE2ESH_EENS1_15EpilogueDefaultEEEEEvvEEEEvNT_6ParamsE:
	.zero		1664


//--------------------- SYMBOLS --------------------------

	.type		.nv.reservedSmem.offset0,@object
	.size		.nv.reservedSmem.offset0,0x4
	.type		__assertfail,@function
